def attn_fwd(
    Q,
    K,
    V,
    Out,
    Lse,
    sm_scale,
    stride_qz,
    stride_qh,
    stride_qm,
    stride_qk,
    stride_kz,
    stride_kh,
    stride_kn,
    stride_kk,
    stride_vz,
    stride_vh,
    stride_vn,
    stride_vk,
    stride_oz,
    stride_oh,
    stride_om,
    stride_ok,
    seqlen_q,
    seqlen_k,
    BLOCK_M: tl.constexpr,
    BLOCK_N: tl.constexpr,
    HEAD_DIM: tl.constexpr,
    CAUSAL: tl.constexpr,
):
    start_m = tl.program_id(0)
    off_hz = tl.program_id(1)
    q_off = off_hz * stride_qh
    k_off = off_hz * stride_kh
    v_off = off_hz * stride_vh
    offs_m = start_m * BLOCK_M + tl.arange(0, BLOCK_M)
    offs_d = tl.arange(0, HEAD_DIM)
    offs_n = tl.arange(0, BLOCK_N)
    q_ptrs = Q + q_off + offs_m[:, None] * stride_qm + offs_d[None, :] * stride_qk
    k_ptrs = K + k_off + offs_d[:, None] * stride_kk + offs_n[None, :] * stride_kn
    v_ptrs = V + v_off + offs_n[:, None] * stride_vn + offs_d[None, :] * stride_vk
    m_i = tl.full([BLOCK_M], float("-inf"), dtype=tl.float32)
    l_i = tl.zeros([BLOCK_M], dtype=tl.float32) + 1.0
    acc = tl.zeros([BLOCK_M, HEAD_DIM], dtype=tl.float32)
    q = tl.load(q_ptrs)
    acc, l_i, m_i = _attn_fwd_inner(
        acc,
        l_i,
        m_i,
        q,
        k_ptrs,
        v_ptrs,
        sm_scale,
        stride_kn,
        stride_vn,
        start_m,
        seqlen_k,
        BLOCK_M,
        BLOCK_N,
        HEAD_DIM,
        CAUSAL,
    )
    acc = acc / l_i[:, None]
    lse = m_i + tl.math.log2(l_i) / 1.4426950408889634
    o_ptrs = (
        Out
        + off_hz * stride_oh
        + offs_m[:, None] * stride_om
        + offs_d[None, :] * stride_ok
    )
    tl.store(o_ptrs, acc.to(Out.dtype.element_ty))
    tl.store(Lse + off_hz * seqlen_q + offs_m, lse)

# config = {"BLOCK_M": 128, "BLOCK_N": 128, "HEAD_DIM": 64, "arch": "sm_80", "causal": false, "dtype": "bf16", "num_stages": 2, "num_warps": 4}
# arch = sm_80


// ===== COMPILED SASS (sm_80) =====

	.target	sm_80

	.elftype	@"ET_EXEC"


//--------------------- .note.nv.tkinfo           --------------------------
	.section	.note.nv.tkinfo,"",@"SHT_NOTE"
	.sectionflags	@"SHF_NOTE_NV_TKINFO"
	.tkinfo
        /*0018*/ 	.word	0x00000002
        /*0030*/ 	.string	""
        /*0030*/ 	.string	"ptxas"
        /*0030*/ 	.string	"Cuda compilation tools, release 13.0, V13.0.88"
        /*0030*/ 	.string	"Build cuda_13.0.r13.0/compiler.36424714_0"
        /*0030*/ 	.string	"-v  -suppress-debug-info  -lineinfo  -arch sm_80 "



//--------------------- .note.nv.cuinfo           --------------------------
	.section	.note.nv.cuinfo,"",@"SHT_NOTE"
	.sectionflags	@"SHF_NOTE_NV_CUINFO"
        /*0018*/ 	.short	0x0002
        /*001a*/ 	.short	0x0050
        /*001c*/ 	.short	0x0082
	.zero		2


//--------------------- .nv.info                  --------------------------
	.section	.nv.info,"",@"SHT_CUDA_INFO"
	.align	4


	//----- nvinfo : EIATTR_REGCOUNT
	.align		4
        /*0000*/ 	.byte	0x04, 0x2f
        /*0002*/ 	.short	(.L_2 - .L_1)
	.align		4
.L_1:
        /*0004*/ 	.word	index@(attn_fwd)
        /*0008*/ 	.word	0x000000ff


	//----- nvinfo : EIATTR_FRAME_SIZE
	.align		4
.L_2:
        /*000c*/ 	.byte	0x04, 0x11
        /*000e*/ 	.short	(.L_4 - .L_3)
	.align		4
.L_3:
        /*0010*/ 	.word	index@(attn_fwd)
        /*0014*/ 	.word	0x000004d0


	//----- nvinfo : EIATTR_MIN_STACK_SIZE
	.align		4
.L_4:
        /*0018*/ 	.byte	0x04, 0x12
        /*001a*/ 	.short	(.L_6 - .L_5)
	.align		4
.L_5:
        /*001c*/ 	.word	index@(attn_fwd)
        /*0020*/ 	.word	0x000004d0
.L_6:


//--------------------- .nv.info.attn_fwd         --------------------------
	.section	.nv.info.attn_fwd,"",@"SHT_CUDA_INFO"
	.sectionflags	@""
	.align	4


	//----- nvinfo : EIATTR_CUDA_API_VERSION
	.align		4
        /*0000*/ 	.byte	0x04, 0x37
        /*0002*/ 	.short	(.L_8 - .L_7)
.L_7:
        /*0004*/ 	.word	0x00000082


	//----- nvinfo : EIATTR_SW2861232_WAR
	.align		4
.L_8:
        /*0008*/ 	.byte	0x01, 0x35
	.zero		2


	//----- nvinfo : EIATTR_PARAM_CBANK
	.align		4
        /*000c*/ 	.byte	0x04, 0x0a
        /*000e*/ 	.short	(.L_10 - .L_9)
	.align		4
.L_9:
        /*0010*/ 	.word	index@(.nv.constant0.attn_fwd)
        /*0014*/ 	.short	0x0160
        /*0016*/ 	.short	0x0088


	//----- nvinfo : EIATTR_CBANK_PARAM_SIZE
	.align		4
.L_10:
        /*0018*/ 	.byte	0x03, 0x19
        /*001a*/ 	.short	0x0088


	//----- nvinfo : EIATTR_KPARAM_INFO
	.align		4
        /*001c*/ 	.byte	0x04, 0x17
        /*001e*/ 	.short	(.L_12 - .L_11)
.L_11:
        /*0020*/ 	.word	0x00000000
        /*0024*/ 	.short	0x0019
        /*0026*/ 	.short	0x0080
        /*0028*/ 	.byte	0x00, 0xf4, 0x21, 0x00


	//----- nvinfo : EIATTR_KPARAM_INFO
	.align		4
.L_12:
        /*002c*/ 	.byte	0x04, 0x17
        /*002e*/ 	.short	(.L_14 - .L_13)
.L_13:
        /*0030*/ 	.word	0x00000000
        /*0034*/ 	.short	0x0018
        /*0036*/ 	.short	0x0078
        /*0038*/ 	.byte	0x00, 0xf4, 0x21, 0x00


	//----- nvinfo : EIATTR_KPARAM_INFO
	.align		4
.L_14:
        /*003c*/ 	.byte	0x04, 0x17
        /*003e*/ 	.short	(.L_16 - .L_15)
.L_15:
        /*0040*/ 	.word	0x00000000
        /*0044*/ 	.short	0x0017
        /*0046*/ 	.short	0x0070
        /*0048*/ 	.byte	0x00, 0xf0, 0x11, 0x00


	//----- nvinfo : EIATTR_KPARAM_INFO
	.align		4
.L_16:
        /*004c*/ 	.byte	0x04, 0x17
        /*004e*/ 	.short	(.L_18 - .L_17)
.L_17:
        /*0050*/ 	.word	0x00000000
        /*0054*/ 	.short	0x0016
        /*0056*/ 	.short	0x006c
        /*0058*/ 	.byte	0x00, 0xf0, 0x11, 0x00


	//----- nvinfo : EIATTR_KPARAM_INFO
	.align		4
.L_18:
        /*005c*/ 	.byte	0x04, 0x17
        /*005e*/ 	.short	(.L_20 - .L_19)
.L_19:
        /*0060*/ 	.word	0x00000000
        /*0064*/ 	.short	0x0015
        /*0066*/ 	.short	0x0068
        /*0068*/ 	.byte	0x00, 0xf0, 0x11, 0x00


	//----- nvinfo : EIATTR_KPARAM_INFO
	.align		4
.L_20:
        /*006c*/ 	.byte	0x04, 0x17
        /*006e*/ 	.short	(.L_22 - .L_21)
.L_21:
        /*0070*/ 	.word	0x00000000
        /*0074*/ 	.short	0x0014
        /*0076*/ 	.short	0x0064
        /*0078*/ 	.byte	0x00, 0xf0, 0x11, 0x00


	//----- nvinfo : EIATTR_KPARAM_INFO
	.align		4
.L_22:
        /*007c*/ 	.byte	0x04, 0x17
        /*007e*/ 	.short	(.L_24 - .L_23)
.L_23:
        /*0080*/ 	.word	0x00000000
        /*0084*/ 	.short	0x0013
        /*0086*/ 	.short	0x0060
        /*0088*/ 	.byte	0x00, 0xf0, 0x11, 0x00


	//----- nvinfo : EIATTR_KPARAM_INFO
	.align		4
.L_24:
        /*008c*/ 	.byte	0x04, 0x17
        /*008e*/ 	.short	(.L_26 - .L_25)
.L_25:
        /*0090*/ 	.word	0x00000000
        /*0094*/ 	.short	0x0012
        /*0096*/ 	.short	0x005c
        /*0098*/ 	.byte	0x00, 0xf0, 0x11, 0x00


	//----- nvinfo : EIATTR_KPARAM_INFO
	.align		4
.L_26:
        /*009c*/ 	.byte	0x04, 0x17
        /*009e*/ 	.short	(.L_28 - .L_27)
.L_27:
        /*00a0*/ 	.word	0x00000000
        /*00a4*/ 	.short	0x0011
        /*00a6*/ 	.short	0x0058
        /*00a8*/ 	.byte	0x00, 0xf0, 0x11, 0x00


	//----- nvinfo : EIATTR_KPARAM_INFO
	.align		4
.L_28:
        /*00ac*/ 	.byte	0x04, 0x17
        /*00ae*/ 	.short	(.L_30 - .L_29)
.L_29:
        /*00b0*/ 	.word	0x00000000
        /*00b4*/ 	.short	0x0010
        /*00b6*/ 	.short	0x0054
        /*00b8*/ 	.byte	0x00, 0xf0, 0x11, 0x00


	//----- nvinfo : EIATTR_KPARAM_INFO
	.align		4
.L_30:
        /*00bc*/ 	.byte	0x04, 0x17
        /*00be*/ 	.short	(.L_32 - .L_31)
.L_31:
        /*00c0*/ 	.word	0x00000000
        /*00c4*/ 	.short	0x000f
        /*00c6*/ 	.short	0x0050
        /*00c8*/ 	.byte	0x00, 0xf0, 0x11, 0x00


	//----- nvinfo : EIATTR_KPARAM_INFO
	.align		4
.L_32:
        /*00cc*/ 	.byte	0x04, 0x17
        /*00ce*/ 	.short	(.L_34 - .L_33)
.L_33:
        /*00d0*/ 	.word	0x00000000
        /*00d4*/ 	.short	0x000e
        /*00d6*/ 	.short	0x004c
        /*00d8*/ 	.byte	0x00, 0xf0, 0x11, 0x00


	//----- nvinfo : EIATTR_KPARAM_INFO
	.align		4
.L_34:
        /*00dc*/ 	.byte	0x04, 0x17
        /*00de*/ 	.short	(.L_36 - .L_35)
.L_35:
        /*00e0*/ 	.word	0x00000000
        /*00e4*/ 	.short	0x000d
        /*00e6*/ 	.short	0x0048
        /*00e8*/ 	.byte	0x00, 0xf0, 0x11, 0x00


	//----- nvinfo : EIATTR_KPARAM_INFO
	.align		4
.L_36:
        /*00ec*/ 	.byte	0x04, 0x17
        /*00ee*/ 	.short	(.L_38 - .L_37)
.L_37:
        /*00f0*/ 	.word	0x00000000
        /*00f4*/ 	.short	0x000c
        /*00f6*/ 	.short	0x0044
        /*00f8*/ 	.byte	0x00, 0xf0, 0x11, 0x00


	//----- nvinfo : EIATTR_KPARAM_INFO
	.align		4
.L_38:
        /*00fc*/ 	.byte	0x04, 0x17
        /*00fe*/ 	.short	(.L_40 - .L_39)
.L_39:
        /*0100*/ 	.word	0x00000000
        /*0104*/ 	.short	0x000b
        /*0106*/ 	.short	0x0040
        /*0108*/ 	.byte	0x00, 0xf0, 0x11, 0x00


	//----- nvinfo : EIATTR_KPARAM_INFO
	.align		4
.L_40:
        /*010c*/ 	.byte	0x04, 0x17
        /*010e*/ 	.short	(.L_42 - .L_41)
.L_41:
        /*0110*/ 	.word	0x00000000
        /*0114*/ 	.short	0x000a
        /*0116*/ 	.short	0x003c
        /*0118*/ 	.byte	0x00, 0xf0, 0x11, 0x00


	//----- nvinfo : EIATTR_KPARAM_INFO
	.align		4
.L_42:
        /*011c*/ 	.byte	0x04, 0x17
        /*011e*/ 	.short	(.L_44 - .L_43)
.L_43:
        /*0120*/ 	.word	0x00000000
        /*0124*/ 	.short	0x0009
        /*0126*/ 	.short	0x0038
        /*0128*/ 	.byte	0x00, 0xf0, 0x11, 0x00


	//----- nvinfo : EIATTR_KPARAM_INFO
	.align		4
.L_44:
        /*012c*/ 	.byte	0x04, 0x17
        /*012e*/ 	.short	(.L_46 - .L_45)
.L_45:
        /*0130*/ 	.word	0x00000000
        /*0134*/ 	.short	0x0008
        /*0136*/ 	.short	0x0034
        /*0138*/ 	.byte	0x00, 0xf0, 0x11, 0x00


	//----- nvinfo : EIATTR_KPARAM_INFO
	.align		4
.L_46:
        /*013c*/ 	.byte	0x04, 0x17
        /*013e*/ 	.short	(.L_48 - .L_47)
.L_47:
        /*0140*/ 	.word	0x00000000
        /*0144*/ 	.short	0x0007
        /*0146*/ 	.short	0x0030
        /*0148*/ 	.byte	0x00, 0xf0, 0x11, 0x00


	//----- nvinfo : EIATTR_KPARAM_INFO
	.align		4
.L_48:
        /*014c*/ 	.byte	0x04, 0x17
        /*014e*/ 	.short	(.L_50 - .L_49)
.L_49:
        /*0150*/ 	.word	0x00000000
        /*0154*/ 	.short	0x0006
        /*0156*/ 	.short	0x002c
        /*0158*/ 	.byte	0x00, 0xf0, 0x11, 0x00


	//----- nvinfo : EIATTR_KPARAM_INFO
	.align		4
.L_50:
        /*015c*/ 	.byte	0x04, 0x17
        /*015e*/ 	.short	(.L_52 - .L_51)
.L_51:
        /*0160*/ 	.word	0x00000000
        /*0164*/ 	.short	0x0005
        /*0166*/ 	.short	0x0028
        /*0168*/ 	.byte	0x00, 0xf0, 0x11, 0x00


	//----- nvinfo : EIATTR_KPARAM_INFO
	.align		4
.L_52:
        /*016c*/ 	.byte	0x04, 0x17
        /*016e*/ 	.short	(.L_54 - .L_53)
.L_53:
        /*0170*/ 	.word	0x00000000
        /*0174*/ 	.short	0x0004
        /*0176*/ 	.short	0x0020
        /*0178*/ 	.byte	0x00, 0xf4, 0x21, 0x00


	//----- nvinfo : EIATTR_KPARAM_INFO
	.align		4
.L_54:
        /*017c*/ 	.byte	0x04, 0x17
        /*017e*/ 	.short	(.L_56 - .L_55)
.L_55:
        /*0180*/ 	.word	0x00000000
        /*0184*/ 	.short	0x0003
        /*0186*/ 	.short	0x0018
        /*0188*/ 	.byte	0x00, 0xf4, 0x21, 0x00


	//----- nvinfo : EIATTR_KPARAM_INFO
	.align		4
.L_56:
        /*018c*/ 	.byte	0x04, 0x17
        /*018e*/ 	.short	(.L_58 - .L_57)
.L_57:
        /*0190*/ 	.word	0x00000000
        /*0194*/ 	.short	0x0002
        /*0196*/ 	.short	0x0010
        /*0198*/ 	.byte	0x00, 0xf4, 0x21, 0x00


	//----- nvinfo : EIATTR_KPARAM_INFO
	.align		4
.L_58:
        /*019c*/ 	.byte	0x04, 0x17
        /*019e*/ 	.short	(.L_60 - .L_59)
.L_59:
        /*01a0*/ 	.word	0x00000000
        /*01a4*/ 	.short	0x0001
        /*01a6*/ 	.short	0x0008
        /*01a8*/ 	.byte	0x00, 0xf4, 0x21, 0x00


	//----- nvinfo : EIATTR_KPARAM_INFO
	.align		4
.L_60:
        /*01ac*/ 	.byte	0x04, 0x17
        /*01ae*/ 	.short	(.L_62 - .L_61)
.L_61:
        /*01b0*/ 	.word	0x00000000
        /*01b4*/ 	.short	0x0000
        /*01b6*/ 	.short	0x0000
        /*01b8*/ 	.byte	0x00, 0xf4, 0x21, 0x00


	//----- nvinfo : EIATTR_MAXREG_COUNT
	.align		4
.L_62:
        /*01bc*/ 	.byte	0x03, 0x1b
        /*01be*/ 	.short	0x00ff


	//----- nvinfo : EIATTR_NUM_BARRIERS
	.align		4
        /*01c0*/ 	.byte	0x02, 0x4c
        /*01c2*/ 	.byte	0x01
	.zero		1


	//----- nvinfo : EIATTR_ANNOTATIONS
	.align		4
        /*01c4*/ 	.byte	0x04, 0x55
        /*01c6*/ 	.short	(.L_64 - .L_63)


	//   ....[0]....
.L_63:
        /*01c8*/ 	.word	0x00000001
        /*01cc*/ 	.byte	0xc0, 0x17, 0x00, 0x00, 0x01, 0x00, 0x00, 0x00, 0xd0, 0x17, 0x00, 0x00, 0x01, 0x00, 0x00, 0x00
        /* <DEDUP_REMOVED lines=200> */
        /*0e5c*/ 	.byte	0xc0, 0xbe, 0x00, 0x00


	//----- nvinfo : EIATTR_MERCURY_ISA_VERSION
	.align		4
.L_64:
        /*0e60*/ 	.byte	0x03, 0x5f
        /*0e62*/ 	.short	0x0000


	//----- nvinfo : EIATTR_COOP_GROUP_MASK_REGIDS
	.align		4
        /*0e64*/ 	.byte	0x04, 0x29
        /*0e66*/ 	.short	(.L_66 - .L_65)


	//   ....[0]....
.L_65:
        /*0e68*/ 	.word	0xffffffff


	//   ....[1]....
        /*0e6c*/ 	.word	0xffffffff


	//   ....[2]....
        /*0e70*/ 	.word	0xffffffff


	//   ....[3]....
        /*0e74*/ 	.word	0xffffffff


	//   ....[4]....
        /*0e78*/ 	.word	0xffffffff


	//   ....[5]....
        /*0e7c*/ 	.word	0xffffffff


	//   ....[6]....
        /*0e80*/ 	.word	0xffffffff


	//   ....[7]....
        /*0e84*/ 	.word	0xffffffff


	//   ....[8]....
        /*0e88*/ 	.word	0xffffffff


	//   ....[9]....
        /*0e8c*/ 	.word	0xffffffff


	//   ....[10]....
        /*0e90*/ 	.word	0xffffffff


	//   ....[11]....
        /*0e94*/ 	.word	0xffffffff


	//   ....[12]....
        /*0e98*/ 	.word	0xffffffff


	//   ....[13]....
        /*0e9c*/ 	.word	0xffffffff


	//   ....[14]....
        /*0ea0*/ 	.word	0xffffffff


	//   ....[15]....
        /*0ea4*/ 	.word	0xffffffff


	//----- nvinfo : EIATTR_COOP_GROUP_INSTR_OFFSETS
	.align		4
.L_66:
        /*0ea8*/ 	.byte	0x04, 0x28
        /*0eaa*/ 	.short	(.L_68 - .L_67)


	//   ....[0]....
.L_67:
        /*0eac*/ 	.word	0x00007c30


	//   ....[1]....
        /*0eb0*/ 	.word	0x00007d20


	//   ....[2]....
        /*0eb4*/ 	.word	0x00007d40


	//   ....[3]....
        /*0eb8*/ 	.word	0x00007d60


	//   ....[4]....
        /*0ebc*/ 	.word	0x00007e20


	//   ....[5]....
        /*0ec0*/ 	.word	0x00007fe0


	//   ....[6]....
        /*0ec4*/ 	.word	0x00008030


	//   ....[7]....
        /*0ec8*/ 	.word	0x00008050


	//   ....[8]....
        /*0ecc*/ 	.word	0x0000b920


	//   ....[9]....
        /*0ed0*/ 	.word	0x0000b940


	//   ....[10]....
        /*0ed4*/ 	.word	0x0000b950


	//   ....[11]....
        /*0ed8*/ 	.word	0x0000b970


	//   ....[12]....
        /*0edc*/ 	.word	0x0000b9e0


	//   ....[13]....
        /*0ee0*/ 	.word	0x0000ba30


	//   ....[14]....
        /*0ee4*/ 	.word	0x0000ba60


	//   ....[15]....
        /*0ee8*/ 	.word	0x0000ba80


	//----- nvinfo : EIATTR_EXIT_INSTR_OFFSETS
	.align		4
.L_68:
        /*0eec*/ 	.byte	0x04, 0x1c
        /*0eee*/ 	.short	(.L_70 - .L_69)


	//   ....[0]....
.L_69:
        /*0ef0*/ 	.word	0x0000edf0


	//----- nvinfo : EIATTR_REQNTID
	.align		4
.L_70:
        /*0ef4*/ 	.byte	0x04, 0x10
        /*0ef6*/ 	.short	(.L_72 - .L_71)
.L_71:
        /*0ef8*/ 	.word	0x00000080
        /*0efc*/ 	.word	0x00000001
        /*0f00*/ 	.word	0x00000001
.L_72:


//--------------------- .nv.callgraph             --------------------------
	.section	.nv.callgraph,"",@"SHT_CUDA_CALLGRAPH"
	.align	4
	.sectionentsize	8
	.align		4
        /*0000*/ 	.word	0x00000000
	.align		4
        /*0004*/ 	.word	0xffffffff
	.align		4
        /*0008*/ 	.word	0x00000000
	.align		4
        /*000c*/ 	.word	0xfffffffe
	.align		4
        /*0010*/ 	.word	0x00000000
	.align		4
        /*0014*/ 	.word	0xfffffffd
	.align		4
        /*0018*/ 	.word	0x00000000
	.align		4
        /*001c*/ 	.word	0xfffffffc


//--------------------- .nv.rel.action            --------------------------
	.section	.nv.rel.action,"",@"SHT_CUDA_RELOCINFO"
	.align	8
	.sectionentsize	8
        /*0000*/ 	.byte	0x73, 0x00, 0x00, 0x00, 0x00, 0x00, 0x00, 0x00, 0x00, 0x00, 0x00, 0x11, 0x25, 0x00, 0x05, 0x36


//--------------------- .nv.constant4             --------------------------
	.section	.nv.constant4,"a",@progbits
	.align	8
	.align		8
.nv.constant4:
        /*0000*/ 	.dword	_$_str


//--------------------- .nv.constant0.attn_fwd    --------------------------
	.section	.nv.constant0.attn_fwd,"a",@progbits
	.sectionflags	@""
	.align	4
.nv.constant0.attn_fwd:
	.zero		488


//--------------------- .text.attn_fwd            --------------------------
	.section	.text.attn_fwd,"ax",@progbits
	.sectioninfo	@"SHI_REGISTERS=255"
	.align	128
        .global         attn_fwd
        .type           attn_fwd,@function
        .size           attn_fwd,(.L_x_4 - attn_fwd)
        .other          attn_fwd,@"STO_CUDA_ENTRY STV_DEFAULT"
attn_fwd:
.text.attn_fwd:
[----:B------:R-:W-:Y:S02]  /*0000*/  MOV R1, c[0x0][0x28] ;  /* 0x00000a0000017a02 */ /* 0x000fe40000000f00 */
[----:B------:R-:W0:Y:S01]  /*0010*/  S2R R130, SR_TID.X ;  /* 0x0000000000827919 */ /* 0x000e220000002100 */
[----:B------:R-:W-:Y:S01]  /*0020*/  MOV R55, c[0x0][0x198] ;  /* 0x0000660000377a02 */ /* 0x000fe20000000f00 */
[----:B------:R-:W-:Y:S01]  /*0030*/  ULDC.64 UR4, c[0x0][0x118] ;  /* 0x0000460000047ab9 */ /* 0x000fe20000000a00 */
[----:B------:R-:W-:Y:S01]  /*0040*/  IADD3 R1, R1, -0x4d0, RZ ;  /* 0xfffffb3001017810 */ /* 0x000fe20007ffe0ff */
[----:B------:R-:W1:Y:S01]  /*0050*/  S2R R0, SR_CTAID.X ;  /* 0x0000000000007919 */ /* 0x000e620000002500 */
[C---:B------:R-:W-:Y:S01]  /*0060*/  SHF.L.U32 R15, R55.reuse, 0x4, RZ ;  /* 0x00000004370f7819 */ /* 0x040fe200000006ff */
[C---:B------:R-:W-:Y:S01]  /*0070*/  IMAD R23, R55.reuse, 0x14, RZ ;  /* 0x0000001437177824 */ /* 0x040fe200078e02ff */
[C---:B------:R-:W-:Y:S01]  /*0080*/  SHF.L.U32 R11, R55.reuse, 0x3, RZ ;  /* 0x00000003370b7819 */ /* 0x040fe200000006ff */
[----:B------:R-:W2:Y:S01]  /*0090*/  S2R R136, SR_CTAID.Y ;  /* 0x0000000000887919 */ /* 0x000ea20000002600 */
[C---:B------:R-:W-:Y:S01]  /*00a0*/  IMAD R21, R55.reuse, 0xa, RZ ;  /* 0x0000000a37157824 */ /* 0x040fe200078e02ff */
[C---:B------:R-:W-:Y:S01]  /*00b0*/  SHF.L.U32 R17, R55.reuse, 0x5, RZ ;  /* 0x0000000537117819 */ /* 0x040fe200000006ff */
[C---:B------:R-:W-:Y:S01]  /*00c0*/  IMAD R19, R55.reuse, 0x50, RZ ;  /* 0x0000005037137824 */ /* 0x040fe200078e02ff */
[CC--:B------:R-:W-:Y:S01]  /*00d0*/  LEA R7, R55.reuse, R55.reuse, 0x1 ;  /* 0x0000003737077211 */ /* 0x0c0fe200078e08ff */
[C---:B------:R-:W-:Y:S01]  /*00e0*/  IMAD R9, R55.reuse, 0x6, RZ ;  /* 0x0000000637097824 */ /* 0x040fe200078e02ff */
[CC--:B------:R-:W-:Y:S01]  /*00f0*/  LEA R13, R55.reuse, -R55.reuse, 0x3 ;  /* 0x80000037370d7211 */ /* 0x0c0fe200078e18ff */
[C---:B------:R-:W-:Y:S01]  /*0100*/  IMAD R27, R55.reuse, 0x28, RZ ;  /* 0x00000028371b7824 */ /* 0x040fe200078e02ff */
[C---:B------:R-:W-:Y:S01]  /*0110*/  SHF.L.U32 R25, R55.reuse, 0x1, RZ ;  /* 0x0000000137197819 */ /* 0x040fe200000006ff */
[C---:B------:R-:W-:Y:S01]  /*0120*/  IMAD R161, R55.reuse, 0x60, RZ ;  /* 0x0000006037a17824 */ /* 0x040fe200078e02ff */
[CC--:B------:R-:W-:Y:S01]  /*0130*/  LEA R53, R55.reuse, -R55.reuse, 0x6 ;  /* 0x8000003737357211 */ /* 0x0c0fe200078e30ff */
[C---:B------:R-:W-:Y:S01]  /*0140*/  IMAD R35, R55.reuse, 0x18, RZ ;  /* 0x0000001837237824 */ /* 0x040fe200078e02ff */
[C---:B------:R-:W-:Y:S01]  /*0150*/  SHF.L.U32 R31, R55.reuse, 0x2, RZ ;  /* 0x00000002371f7819 */ /* 0x040fe200000006ff */
[C---:B------:R-:W-:Y:S01]  /*0160*/  IMAD R43, R55.reuse, 0x30, RZ ;  /* 0x00000030372b7824 */ /* 0x040fe200078e02ff */
[CC--:B------:R-:W-:Y:S01]  /*0170*/  LEA R37, R55.reuse, R55.reuse, 0x3 ;  /* 0x0000003737257211 */ /* 0x0c0fe200078e18ff */
[C---:B------:R-:W-:Y:S01]  /*0180*/  IMAD R33, R55.reuse, 0xc, RZ ;  /* 0x0000000c37217824 */ /* 0x040fe200078e02ff */
[----:B0-----:R-:W-:Y:S01]  /*0190*/  LOP3.LUT R138, R130, 0x7f, RZ, 0xc0, !PT ;  /* 0x0000007f828a7812 */ /* 0x001fe200078ec0ff */
[C---:B------:R-:W-:Y:S01]  /*01a0*/  IMAD R51, R55.reuse, 0x38, RZ ;  /* 0x0000003837337824 */ /* 0x040fe200078e02ff */
[CC--:B------:R-:W-:Y:S01]  /*01b0*/  LEA R49, R55.reuse, -R55.reuse, 0x4 ;  /* 0x8000003737317211 */ /* 0x0c0fe200078e20ff */
[C---:B------:R-:W-:Y:S01]  /*01c0*/  IMAD R41, R55.reuse, 0xe, RZ ;  /* 0x0000000e37297824 */ /* 0x040fe200078e02ff */
[----:B-1----:R-:W-:Y:S01]  /*01d0*/  LEA R2, R0, R138, 0x7 ;  /* 0x0000008a00027211 */ /* 0x002fe200078e38ff */
[C---:B------:R-:W-:Y:S01]  /*01e0*/  IMAD R177, R55.reuse, 0x70, RZ ;  /* 0x0000007037b17824 */ /* 0x040fe200078e02ff */
[CC--:B------:R-:W-:Y:S01]  /*01f0*/  LEA R57, R55.reuse, R55.reuse, 0x4 ;  /* 0x0000003737397211 */ /* 0x0c0fe200078e20ff */
[C---:B------:R-:W-:Y:S01]  /*0200*/  IMAD R191, R55.reuse, 0x7e, RZ ;  /* 0x0000007e37bf7824 */ /* 0x040fe200078e02ff */
[CC--:B------:R-:W-:Y:S01]  /*0210*/  LEA R85, R55.reuse, -R55.reuse, 0x5 ;  /* 0x8000003737557211 */ /* 0x0c0fe200078e28ff */
[----:B--2---:R-:W-:Y:S01]  /*0220*/  IMAD R0, R136, c[0x0][0x190], RZ ;  /* 0x0000640088007a24 */ /* 0x004fe200078e02ff */
[----:B------:R-:W-:Y:S01]  /*0230*/  LEA R87, R55, R55, 0x5 ;  /* 0x0000003737577211 */ /* 0x000fe200078e28ff */
[----:B------:R-:W-:-:S02]  /*0240*/  IMAD R3, R2, c[0x0][0x194], RZ ;  /* 0x0000650002037a24 */ /* 0x000fc400078e02ff */
[----:B------:R-:W-:Y:S01]  /*0250*/  IMAD R45, R55, 0x1c, RZ ;  /* 0x0000001c372d7824 */ /* 0x000fe200078e02ff */
[C---:B------:R-:W-:Y:S01]  /*0260*/  SHF.L.U32 R2, R0.reuse, 0x1, RZ ;  /* 0x0000000100027819 */ /* 0x040fe200000006ff */
[----:B------:R-:W-:Y:S01]  /*0270*/  IMAD.HI R0, R0, 0x2, RZ ;  /* 0x0000000200007827 */ /* 0x000fe200078e02ff */
[----:B------:R-:W-:-:S03]  /*0280*/  SHF.L.U32 R5, R3, 0x1, RZ ;  /* 0x0000000103057819 */ /* 0x000fc600000006ff */
[----:B------:R-:W-:Y:S01]  /*0290*/  IMAD.HI R3, R3, 0x2, RZ ;  /* 0x0000000203037827 */ /* 0x000fe200078e02ff */
[----:B------:R-:W-:Y:S02]  /*02a0*/  IADD3 R2, P0, P1, R5, c[0x0][0x160], R2 ;  /* 0x0000580005027a10 */ /* 0x000fe4000791e002 */
[C---:B------:R-:W-:Y:S01]  /*02b0*/  LEA R5, R55.reuse, R55, 0x2 ;  /* 0x0000003737057211 */ /* 0x040fe200078e10ff */
[----:B------:R-:W-:Y:S01]  /*02c0*/  IMAD R29, R55, 0x42, RZ ;  /* 0x00000042371d7824 */ /* 0x000fe200078e02ff */
[----:B------:R-:W-:Y:S01]  /*02d0*/  IADD3.X R3, R3, c[0x0][0x164], R0, P0, P1 ;  /* 0x0000590003037a10 */ /* 0x000fe200007e2400 */
[C---:B------:R-:W-:Y:S01]  /*02e0*/  IMAD R69, R55.reuse, 0x48, RZ ;  /* 0x0000004837457824 */ /* 0x040fe200078e02ff */
[CC--:B------:R-:W-:Y:S01]  /*02f0*/  LEA R14, P3, R55.reuse, R2.reuse, 0x5 ;  /* 0x00000002370e7211 */ /* 0x0c0fe200078628ff */
[C---:B------:R-:W-:Y:S01]  /*0300*/  IMAD R67, R55.reuse, 0x46, RZ ;  /* 0x0000004637437824 */ /* 0x040fe200078e02ff */
[CC--:B------:R-:W-:Y:S01]  /*0310*/  LEA R10, P2, R55.reuse, R2.reuse, 0x4 ;  /* 0x00000002370a7211 */ /* 0x0c0fe200078420ff */
[----:B------:R-:W-:Y:S01]  /*0320*/  IMAD R59, R55, 0x12, RZ ;  /* 0x00000012373b7824 */ /* 0x000fe200078e02ff */
[-C--:B------:R-:W-:Y:S01]  /*0330*/  LEA.HI.X.SX32 R15, R15, R3.reuse, 0x1, P3 ;  /* 0x000000030f0f7211 */ /* 0x080fe200018f0eff */
[----:B------:R-:W-:Y:S01]  /*0340*/  IMAD R65, R55, 0x44, RZ ;  /* 0x0000004437417824 */ /* 0x000fe200078e02ff */
[-C--:B------:R-:W-:Y:S01]  /*0350*/  IADD3 R20, P3, R23, R2.reuse, RZ ;  /* 0x0000000217147210 */ /* 0x080fe20007f7e0ff */
[C---:B------:R-:W-:Y:S01]  /*0360*/  IMAD R71, R55.reuse, 0x16, RZ ;  /* 0x0000001637477824 */ /* 0x040fe200078e02ff */
[CC--:B------:R-:W-:Y:S01]  /*0370*/  LEA R16, P1, R55.reuse, R2.reuse, 0x6 ;  /* 0x0000000237107211 */ /* 0x0c0fe200078230ff */
[----:B------:R-:W-:Y:S01]  /*0380*/  IMAD R77, R55, 0x1a, RZ ;  /* 0x0000001a374d7824 */ /* 0x000fe200078e02ff */
[-C--:B------:R-:W-:Y:S01]  /*0390*/  LEA.HI.X.SX32 R11, R11, R3.reuse, 0x1, P2 ;  /* 0x000000030b0b7211 */ /* 0x080fe200010f0eff */
[----:B------:R-:W-:Y:S01]  /*03a0*/  IMAD R39, R55, 0xb, RZ ;  /* 0x0000000b37277824 */ /* 0x000fe200078e02ff */
[-C--:B------:R-:W-:Y:S01]  /*03b0*/  IADD3 R18, P2, R21, R2.reuse, RZ ;  /* 0x0000000215127210 */ /* 0x080fe20007f5e0ff */
[----:B------:R-:W-:Y:S01]  /*03c0*/  IMAD R83, R55, 0x1e, RZ ;  /* 0x0000001e37537824 */ /* 0x000fe200078e02ff */
[-C--:B------:R-:W-:Y:S01]  /*03d0*/  IADD3 R4, P0, R19, R2.reuse, RZ ;  /* 0x0000000213047210 */ /* 0x080fe20007f1e0ff */
[----:B------:R-:W-:Y:S01]  /*03e0*/  IMAD R47, R55, 0xd, RZ ;  /* 0x0000000d372f7824 */ /* 0x000fe200078e02ff */
[-C--:B------:R-:W-:Y:S01]  /*03f0*/  LEA.HI.X.SX32 R21, R21, R3.reuse, 0x1, P3 ;  /* 0x0000000315157211 */ /* 0x080fe200018f0eff */
        /* <DEDUP_REMOVED lines=45> */
[-C--:B------:R-:W-:Y:S01]  /*06d0*/  LEA.HI.X.SX32 R43, R13, R3.reuse, 0x1, P0 ;  /* 0x000000030d2b7211 */ /* 0x080fe200000f0eff */
[----:B------:R-:W-:Y:S01]  /*06e0*/  IMAD R145, R55, 0x4e, RZ ;  /* 0x0000004e37917824 */ /* 0x000fe200078e02ff */
[-C--:B------:R-:W-:Y:S01]  /*06f0*/  IADD3 R68, P5, R25, R2.reuse, RZ ;  /* 0x0000000219447210 */ /* 0x080fe20007fbe0ff */
[----:B------:R-:W-:Y:S01]  /*0700*/  IMAD R101, R55, 0x29, RZ ;  /* 0x0000002937657824 */ /* 0x000fe200078e02ff */
[-C--:B------:R-:W-:Y:S01]  /*0710*/  LEA.HI.X.SX32 R9, R51, R3.reuse, 0x1, P6 ;  /* 0x0000000333097211 */ /* 0x080fe200030f0eff */
[C---:B------:R-:W-:Y:S01]  /*0720*/  IMAD R147, R55.reuse, 0x52, RZ ;  /* 0x0000005237937824 */ /* 0x040fe200078e02ff */
[CC--:B------:R-:W-:Y:S01]  /*0730*/  LEA R66, P6, R55.reuse, R2.reuse, 0x2 ;  /* 0x0000000237427211 */ /* 0x0c0fe200078c10ff */
[----:B------:R-:W-:Y:S01]  /*0740*/  IMAD R149, R55, 0x54, RZ ;  /* 0x0000005437957824 */ /* 0x000fe200078e02ff */
[-C--:B------:R-:W-:Y:S01]  /*0750*/  LEA.HI.X.SX32 R13, R53, R3.reuse, 0x1, P4 ;  /* 0x00000003350d7211 */ /* 0x080fe200020f0eff */
[----:B------:R-:W-:Y:S01]  /*0760*/  IMAD R107, R55, 0x2b, RZ ;  /* 0x0000002b376b7824 */ /* 0x000fe200078e02ff */
[-C--:B------:R-:W-:Y:S01]  /*0770*/  LEA.HI.X.SX32 R41, R41, R3.reuse, 0x1, P3 ;  /* 0x0000000329297211 */ /* 0x080fe200018f0eff */
[C---:B------:R-:W-:Y:S01]  /*0780*/  IMAD R151, R55.reuse, 0x56, RZ ;  /* 0x0000005637977824 */ /* 0x040fe200078e02ff */
[CC--:B------:R-:W-:Y:S01]  /*0790*/  LEA R64, P4, R55.reuse, R2.reuse, 0x3 ;  /* 0x0000000237407211 */ /* 0x0c0fe200078818ff */
[----:B------:R-:W-:Y:S01]  /*07a0*/  IMAD R153, R55, 0x58, RZ ;  /* 0x0000005837997824 */ /* 0x000fe200078e02ff */
[-C--:B------:R-:W-:Y:S01]  /*07b0*/  IADD3 R38, P3, R69, R2.reuse, RZ ;  /* 0x0000000245267210 */ /* 0x080fe20007f7e0ff */
[----:B------:R-:W-:Y:S01]  /*07c0*/  IMAD R111, R55, 0x2d, RZ ;  /* 0x0000002d376f7824 */ /* 0x000fe200078e02ff */
[-C--:B------:R-:W-:Y:S01]  /*07d0*/  IADD3 R36, P0, R67, R2.reuse, RZ ;  /* 0x0000000243247210 */ /* 0x080fe20007f1e0ff */
[C---:B------:R-:W-:Y:S01]  /*07e0*/  IMAD R155, R55.reuse, 0x5a, RZ ;  /* 0x0000005a379b7824 */ /* 0x040fe200078e02ff */
[CC--:B------:R-:W-:Y:S01]  /*07f0*/  LEA.HI.X.SX32 R69, R55.reuse, R3.reuse, 0x1, P5 ;  /* 0x0000000337457211 */ /* 0x0c0fe200028f0eff */
        /* <DEDUP_REMOVED lines=37> */
[----:B------:R-:W-:Y:S01]  /*0a50*/  LEA.HI.X.SX32 R91, R105, R3, 0x1, P1 ;  /* 0x00000003695b7211 */ /* 0x000fe200008f0eff */
[----:B------:R-:W-:Y:S01]  /*0a60*/  IMAD R185, R55, 0x78, RZ ;  /* 0x0000007837b97824 */ /* 0x000fe200078e02ff */
[----:B------:R-:W-:Y:S01]  /*0a70*/  IADD3 R118, P1, R165, R2, RZ ;  /* 0x00000002a5767210 */ /* 0x000fe20007f3e0ff */
[C---:B------:R-:W-:Y:S01]  /*0a80*/  IMAD R141, R55.reuse, 0x3d, RZ ;  /* 0x0000003d378d7824 */ /* 0x040fe200078e02ff */
[----:B------:R-:W2:Y:S01]  /*0a90*/  LDG.E.U16 R11, [R10.64] ;  /* 0x000000040a0b7981 */ /* 0x000ea2000c1e1500 */
[----:B------:R-:W-:-:S02]  /*0aa0*/  IMAD R187, R55, 0x7a, RZ ;  /* 0x0000007a37bb7824 */ /* 0x000fc400078e02ff */
[----:B------:R-:W-:Y:S01]  /*0ab0*/  IMAD R189, R55, 0x7c, RZ ;  /* 0x0000007c37bd7824 */ /* 0x000fe200078e02ff */
[-C--:B------:R-:W-:Y:S01]  /*0ac0*/  LEA.HI.X.SX32 R55, R39, R3.reuse, 0x1, P6 ;  /* 0x0000000327377211 */ /* 0x080fe200030f0eff */
[----:B------:R-:W3:Y:S01]  /*0ad0*/  LDG.E.U16 R15, [R14.64] ;  /* 0x000000040e0f7981 */ /* 0x000ee2000c1e1500 */
[-C--:B------:R-:W-:Y:S02]  /*0ae0*/  IADD3 R46, P6, R89, R2.reuse, RZ ;  /* 0x00000002592e7210 */ /* 0x080fe40007fde0ff */
[-C--:B------:R-:W-:Y:S01]  /*0af0*/  LEA.HI.X.SX32 R39, R93, R3.reuse, 0x1, P3 ;  /* 0x000000035d277211 */ /* 0x080fe200018f0eff */
[----:B------:R-:W4:Y:S01]  /*0b00*/  LDG.E.U16 R17, [R16.64] ;  /* 0x0000000410117981 */ /* 0x000f22000c1e1500 */
[-C--:B------:R-:W-:Y:S02]  /*0b10*/  LEA.HI.X.SX32 R47, R57, R3.reuse, 0x1, P6 ;  /* 0x00000003392f7211 */ /* 0x080fe400030f0eff */
[----:B------:R-:W-:Y:S01]  /*0b20*/  IADD3 R60, P6, R105, R2, RZ ;  /* 0x00000002693c7210 */ /* 0x000fe20007fde0ff */
[----:B------:R-:W5:Y:S01]  /*0b30*/  LDG.E.U16 R5, [R4.64] ;  /* 0x0000000404057981 */ /* 0x000f62000c1e1500 */
[----:B------:R-:W-:-:S02]  /*0b40*/  LEA.HI.X.SX32 R57, R59, R3, 0x1, P4 ;  /* 0x000000033b397211 */ /* 0x000fc400020f0eff */
[-C--:B------:R-:W-:Y:S01]  /*0b50*/  IADD3 R62, P4, R109, R2.reuse, RZ ;  /* 0x000000026d3e7210 */ /* 0x080fe20007f9e0ff */
[----:B------:R-:W5:Y:S01]  /*0b60*/  LDG.E.U16 R35, [R34.64] ;  /* 0x0000000422237981 */ /* 0x000f62000c1e1500 */
[-C--:B------:R-:W-:Y:S02]  /*0b70*/  LEA.HI.X.SX32 R59, R61, R3.reuse, 0x1, P5 ;  /* 0x000000033d3b7211 */ /* 0x080fe400028f0eff */
[-C--:B------:R-:W-:Y:S01]  /*0b80*/  IADD3 R70, P5, R113, R2.reuse, RZ ;  /* 0x0000000271467210 */ /* 0x080fe20007fbe0ff */
[----:B------:R-:W5:Y:S01]  /*0b90*/  LDG.E.U16 R7, [R6.64] ;  /* 0x0000000406077981 */ /* 0x000f62000c1e1500 */
        /* <DEDUP_REMOVED lines=16> */
[-C--:B------:R-:W-:Y:S01]  /*0ca0*/  LEA.HI.X.SX32 R79, R81, R3.reuse, 0x1, P6 ;  /* 0x00000003514f7211 */ /* 0x080fe200030f0eff */
[----:B------:R-:W5:Y:S01]  /*0cb0*/  LDG.E.U16 R24, [R24.64] ;  /* 0x0000000418187981 */ /* 0x000f62000c1e1500 */
[-C--:B------:R-:W-:Y:S02]  /*0cc0*/  IADD3 R82, P5, R143, R2.reuse, RZ ;  /* 0x000000028f527210 */ /* 0x080fe40007fbe0ff */
[----:B------:R-:W-:Y:S01]  /*0cd0*/  LEA.HI.X.SX32 R81, R83, R3, 0x1, P4 ;  /* 0x0000000353517211 */ /* 0x000fe200020f0eff */
[----:B------:R-:W5:Y:S01]  /*0ce0*/  LDG.E.U16 R66, [R66.64] ;  /* 0x0000000442427981 */ /* 0x000f62000c1e1500 */
[----:B------:R-:W-:-:S02]  /*0cf0*/  IADD3 R84, P6, R103, R2, RZ ;  /* 0x0000000267547210 */ /* 0x000fc40007fde0ff */
[-C--:B------:R-:W-:Y:S01]  /*0d00*/  IADD3 R86, P4, R123, R2.reuse, RZ ;  /* 0x000000027b567210 */ /* 0x080fe20007f9e0ff */
[----:B------:R-:W5:Y:S01]  /*0d10*/  LDG.E.U16 R20, [R20.64] ;  /* 0x0000000414147981 */ /* 0x000f62000c1e1500 */
[-C--:B------:R-:W-:Y:S02]  /*0d20*/  LEA.HI.X.SX32 R83, R85, R3.reuse, 0x1, P5 ;  /* 0x0000000355537211 */ /* 0x080fe400028f0eff */
[-C--:B------:R-:W-:Y:S01]  /*0d30*/  IADD3 R88, P5, R145, R2.reuse, RZ ;  /* 0x0000000291587210 */ /* 0x080fe20007fbe0ff */
[----:B------:R-:W5:Y:S01]  /*0d40*/  LDG.E.U16 R56, [R56.64] ;  /* 0x0000000438387981 */ /* 0x000f62000c1e1500 */
[-C--:B------:R-:W-:Y:S02]  /*0d50*/  LEA.HI.X.SX32 R85, R95, R3.reuse, 0x1, P6 ;  /* 0x000000035f557211 */ /* 0x080fe400030f0eff */
[----:B------:R-:W-:Y:S01]  /*0d60*/  LEA.HI.X.SX32 R87, R97, R3, 0x1, P4 ;  /* 0x0000000361577211 */ /* 0x000fe200020f0eff */
[----:B------:R-:W5:Y:S01]  /*0d70*/  LDG.E.U16 R74, [R74.64] ;  /* 0x000000044a4a7981 */ /* 0x000f62000c1e1500 */
[----:B------:R-:W-:-:S02]  /*0d80*/  IADD3 R92, P3, R153, R2, RZ ;  /* 0x00000002995c7210 */ /* 0x000fc40007f7e0ff */
[-C--:B------:R-:W-:Y:S01]  /*0d90*/  IADD3 R96, P6, R155, R2.reuse, RZ ;  /* 0x000000029b607210 */ /* 0x080fe20007fde0ff */
[----:B------:R-:W5:Y:S01]  /*0da0*/  LDG.E.U16 R30, [R30.64] ;  /* 0x000000041e1e7981 */ /* 0x000f62000c1e1500 */
[----:B------:R-:W-:Y:S02]  /*0db0*/  IADD3 R98, P4, R157, R2, RZ ;  /* 0x000000029d627210 */ /* 0x000fe40007f9e0ff */
[-C--:B------:R-:W-:Y:S01]  /*0dc0*/  LEA.HI.X.SX32 R89, R99, R3.reuse, 0x1, P5 ;  /* 0x0000000363597211 */ /* 0x080fe200028f0eff */
[----:B------:R-:W5:Y:S01]  /*0dd0*/  LDG.E.U16 R90, [R90.64] ;  /* 0x000000045a5a7981 */ /* 0x000f62000c1e1500 */
[-C--:B------:R-:W-:Y:S02]  /*0de0*/  LEA.HI.X.SX32 R103, R101, R3.reuse, 0x1, P2 ;  /* 0x0000000365677211 */ /* 0x080fe400010f0eff */
[-C--:B------:R-:W-:Y:S01]  /*0df0*/  LEA.HI.X.SX32 R95, R107, R3.reuse, 0x1, P0 ;  /* 0x000000036b5f7211 */ /* 0x080fe200000f0eff */
[----:B------:R-:W5:Y:S01]  /*0e00*/  LDG.E.U16 R26, [R26.64] ;  /* 0x000000041a1a7981 */ /* 0x000f62000c1e1500 */
[----:B------:R-:W-:-:S02]  /*0e10*/  LEA.HI.X.SX32 R93, R109, R3, 0x1, P3 ;  /* 0x000000036d5d7211 */ /* 0x000fc400018f0eff */
[-C--:B------:R-:W-:Y:S01]  /*0e20*/  LEA.HI.X.SX32 R97, R111, R3.reuse, 0x1, P6 ;  /* 0x000000036f617211 */ /* 0x080fe200030f0eff */
[----:B------:R-:W5:Y:S01]  /*0e30*/  LDG.E.U16 R102, [R102.64] ;  /* 0x0000000466667981 */ /* 0x000f62000c1e1500 */
[----:B------:R-:W-:Y:S02]  /*0e40*/  LEA.HI.X.SX32 R99, R113, R3, 0x1, P4 ;  /* 0x0000000371637211 */ /* 0x000fe400020f0eff */
[-C--:B------:R-:W-:Y:S01]  /*0e50*/  IADD3 R100, P5, R159, R2.reuse, RZ ;  /* 0x000000029f647210 */ /* 0x080fe20007fbe0ff */
[----:B------:R-:W5:Y:S01]  /*0e60*/  LDG.E.U16 R54, [R54.64] ;  /* 0x0000000436367981 */ /* 0x000f62000c1e1500 */
[-C--:B------:R-:W-:Y:S02]  /*0e70*/  IADD3 R122, P2, R163, R2.reuse, RZ ;  /* 0x00000002a37a7210 */ /* 0x080fe40007f5e0ff */
[-C--:B------:R-:W-:Y:S01]  /*0e80*/  IADD3 R112, P0, R167, R2.reuse, RZ ;  /* 0x00000002a7707210 */ /* 0x080fe20007f1e0ff */
        /* <DEDUP_REMOVED lines=13> */
[-C--:B------:R-:W-:Y:S02]  /*0f60*/  LEA.HI.X.SX32 R109, R127, R3.reuse, 0x1, P6 ;  /* 0x000000037f6d7211 */ /* 0x080fe400030f0eff */
[----:B------:R-:W-:Y:S01]  /*0f70*/  LEA.HI.X.SX32 R107, R129, R3, 0x1, P4 ;  /* 0x00000003816b7211 */ /* 0x000fe200020f0eff */
[----:B------:R-:W5:Y:S01]  /*0f80*/  LDG.E.U16 R118, [R118.64] ;  /* 0x0000000476767981 */ /* 0x000f62000c1e1500 */
[-C--:B------:R-:W-:Y:S02]  /*0f90*/  IADD3 R104, P5, R175, R2.reuse, RZ ;  /* 0x00000002af687210 */ /* 0x080fe40007fbe0ff */
[-C--:B------:R-:W-:Y:S01]  /*0fa0*/  IADD3 R126, P2, R179, R2.reuse, RZ ;  /* 0x00000002b37e7210 */ /* 0x080fe20007f5e0ff */
[----:B------:R-:W5:Y:S01]  /*0fb0*/  LDG.E.U16 R112, [R112.64] ;  /* 0x0000000470707981 */ /* 0x000f62000c1e1500 */
[----:B------:R-:W-:-:S02]  /*0fc0*/  IADD3 R128, P1, R181, R2, RZ ;  /* 0x00000002b5807210 */ /* 0x000fc40007f3e0ff */
[-C--:B------:R-:W-:Y:S01]  /*0fd0*/  IADD3 R124, P0, R183, R2.reuse, RZ ;  /* 0x00000002b77c7210 */ /* 0x080fe20007f1e0ff */
[----:B------:R-:W5:Y:S01]  /*0fe0*/  LDG.E.U16 R64, [R64.64] ;  /* 0x0000000440407981 */ /* 0x000f62000c1e1500 */
[-C--:B------:R-:W-:Y:S02]  /*0ff0*/  IADD3 R120, P3, R185, R2.reuse, RZ ;  /* 0x00000002b9787210 */ /* 0x080fe40007f7e0ff */
[-C--:B------:R-:W-:Y:S01]  /*1000*/  IADD3 R116, P6, R187, R2.reuse, RZ ;  /* 0x00000002bb747210 */ /* 0x080fe20007fde0ff */
[----:B------:R-:W5:Y:S01]  /*1010*/  LDG.E.U16 R32, [R32.64] ;  /* 0x0000000420207981 */ /* 0x000f62000c1e1500 */
[----:B------:R-:W-:Y:S02]  /*1020*/  IADD3 R114, P4, R189, R2, RZ ;  /* 0x00000002bd727210 */ /* 0x000fe40007f9e0ff */
[-C--:B------:R-:W-:Y:S01]  /*1030*/  LEA.HI.X.SX32 R105, R131, R3.reuse, 0x1, P5 ;  /* 0x0000000383697211 */ /* 0x080fe200028f0eff */
[----:B------:R-:W5:Y:S01]  /*1040*/  LDG.E.U16 R22, [R22.64] ;  /* 0x0000000416167981 */ /* 0x000f62000c1e1500 */
[----:B------:R-:W-:-:S02]  /*1050*/  LEA.HI.X.SX32 R127, R133, R3, 0x1, P2 ;  /* 0x00000003857f7211 */ /* 0x000fc400010f0eff */
[-C--:B------:R-:W-:Y:S01]  /*1060*/  LEA.HI.X.SX32 R129, R135, R3.reuse, 0x1, P1 ;  /* 0x0000000387817211 */ /* 0x080fe200008f0eff */
[----:B------:R-:W5:Y:S01]  /*1070*/  LDG.E.U16 R44, [R44.64] ;  /* 0x000000042c2c7981 */ /* 0x000f62000c1e1500 */
[-C--:B------:R-:W-:Y:S02]  /*1080*/  LEA.HI.X.SX32 R125, R137, R3.reuse, 0x1, P0 ;  /* 0x00000003897d7211 */ /* 0x080fe400000f0eff */
[-C--:B------:R-:W-:Y:S01]  /*1090*/  LEA.HI.X.SX32 R121, R139, R3.reuse, 0x1, P3 ;  /* 0x000000038b797211 */ /* 0x080fe200018f0eff */
[----:B------:R-:W5:Y:S01]  /*10a0*/  LDG.E.U16 R126, [R126.64] ;  /* 0x000000047e7e7981 */ /* 0x000f62000c1e1500 */
[-C--:B------:R-:W-:Y:S02]  /*10b0*/  LEA.HI.X.SX32 R117, R141, R3.reuse, 0x1, P6 ;  /* 0x000000038d757211 */ /* 0x080fe400030f0eff */
[----:B------:R-:W-:Y:S01]  /*10c0*/  LEA.HI.X.SX32 R115, R143, R3, 0x1, P4 ;  /* 0x000000038f737211 */ /* 0x000fe200020f0eff */
[----:B------:R-:W5:Y:S04]  /*10d0*/  LDG.E.U16 R128, [R128.64] ;  /* 0x0000000480807981 */ /* 0x000f68000c1e1500 */
[----:B------:R0:W5:Y:S04]  /*10e0*/  LDG.E.U16 R3, [R2.64] ;  /* 0x0000000402037981 */ /* 0x000168000c1e1500 */
[----:B------:R-:W5:Y:S04]  /*10f0*/  LDG.E.U16 R124, [R124.64] ;  /* 0x000000047c7c7981 */ /* 0x000f68000c1e1500 */
        /* <DEDUP_REMOVED lines=27> */
[----:B------:R-:W5:Y:S01]  /*12b0*/  LDG.E.U16 R12, [R12.64] ;  /* 0x000000040c0c7981 */ /* 0x000f62000c1e1500 */
[----:B------:R-:W-:-:S04]  /*12c0*/  SHF.L.U32 R252, R138, 0x1, RZ ;  /* 0x000000018afc7819 */ /* 0x000fc800000006ff */
[C---:B------:R-:W-:Y:S02]  /*12d0*/  LOP3.LUT R134, R252.reuse, 0x10, RZ, 0x3c, !PT ;  /* 0x00000010fc867812 */ /* 0x040fe400078e3cff */
[----:B------:R-:W-:Y:S02]  /*12e0*/  LOP3.LUT R132, R252, 0x20, RZ, 0x3c, !PT ;  /* 0x00000020fc847812 */ /* 0x000fe400078e3cff */
[----:B------:R-:W-:-:S04]  /*12f0*/  MOV R0, 0x1 ;  /* 0x0000000100007802 */ /* 0x000fc80000000f00 */
[----:B------:R-:W-:Y:S02]  /*1300*/  ISETP.LE.AND P0, PT, R0, c[0x0][0x1d0], PT ;  /* 0x0000740000007a0c */ /* 0x000fe40003f03270 */
[C---:B------:R-:W-:Y:S02]  /*1310*/  LOP3.LUT R0, R252.reuse, 0x30, RZ, 0x3c, !PT ;  /* 0x00000030fc007812 */ /* 0x040fe400078e3cff */
[----:B0-----:R-:W-:Y:S01]  /*1320*/  LOP3.LUT R2, R252, 0x40, RZ, 0x3c, !PT ;  /* 0x00000040fc027812 */ /* 0x001fe200078e3cff */
[----:B--2---:R-:W-:Y:S04]  /*1330*/  STS.U16 [R252+0x800], R11 ;  /* 0x0008000bfc007388 */ /* 0x004fe80000000400 */
[----:B---3--:R-:W-:Y:S04]  /*1340*/  STS.U16 [R252+0x1000], R15 ;  /* 0x0010000ffc007388 */ /* 0x008fe80000000400 */
[----:B----4-:R-:W-:Y:S04]  /*1350*/  STS.U16 [R252+0x2000], R17 ;  /* 0x00200011fc007388 */ /* 0x010fe80000000400 */
[----:B-----5:R0:W-:Y:S04]  /*1360*/  STS.U16 [R252+0x2800], R5 ;  /* 0x00280005fc007388 */ /* 0x0201e80000000400 */
[----:B------:R-:W-:Y:S04]  /*1370*/  STS.U16 [R252+0x1800], R35 ;  /* 0x00180023fc007388 */ /* 0x000fe80000000400 */
[----:B------:R-:W-:Y:S04]  /*1380*/  STS.U16 [R252+0x3000], R7 ;  /* 0x00300007fc007388 */ /* 0x000fe80000000400 */
[----:B------:R-:W-:Y:S01]  /*1390*/  STS.U16 [R252+0x3800], R9 ;  /* 0x00380009fc007388 */ /* 0x000fe20000000400 */
[----:B------:R-:W-:-:S02]  /*13a0*/  MOV R6, 0x3f800000 ;  /* 0x3f80000000067802 */ /* 0x000fc40000000f00 */
[----:B0-----:R-:W-:Y:S02]  /*13b0*/  MOV R5, 0x3f800000 ;  /* 0x3f80000000057802 */ /* 0x001fe40000000f00 */
[----:B------:R-:W-:Y:S01]  /*13c0*/  MOV R4, 0x3f800000 ;  /* 0x3f80000000047802 */ /* 0x000fe20000000f00 */
[----:B------:R-:W-:Y:S01]  /*13d0*/  CS2R R248, SRZ ;  /* 0x0000000000f87805 */ /* 0x000fe2000001ff00 */
[----:B------:R-:W-:Y:S01]  /*13e0*/  CS2R R250, SRZ ;  /* 0x0000000000fa7805 */ /* 0x000fe2000001ff00 */
[----:B------:R-:W-:Y:S04]  /*13f0*/  STS.U16 [R252], R3 ;  /* 0x00000003fc007388 */ /* 0x000fe80000000400 */
[----:B------:R-:W-:Y:S04]  /*1400*/  STS.U16 [R134+0x100], R68 ;  /* 0x0001004486007388 */ /* 0x000fe80000000400 */
        /* <DEDUP_REMOVED lines=22> */
[----:B------:R0:W-:Y:S04]  /*1570*/  STS.U16 [R0+0x3b00], R124 ;  /* 0x003b007c00007388 */ /* 0x0001e80000000400 */
[----:B------:R-:W-:Y:S04]  /*1580*/  STS.U16 [R2+0x400], R64 ;  /* 0x0004004002007388 */ /* 0x000fe80000000400 */
[----:B------:R-:W-:Y:S01]  /*1590*/  STS.U16 [R2+0xc00], R32 ;  /* 0x000c002002007388 */ /* 0x000fe20000000400 */
[----:B0-----:R-:W-:-:S03]  /*15a0*/  LOP3.LUT R0, R252, 0x50, RZ, 0x3c, !PT ;  /* 0x00000050fc007812 */ /* 0x001fc600078e3cff */
        /* <DEDUP_REMOVED lines=31> */
[----:B------:R0:W-:Y:S02]  /*17a0*/  STS.U16 [R0+0x3f00], R12 ;  /* 0x003f000c00007388 */ /* 0x0001e40000000400 */
[----:B0-----:R-:W-:-:S05]  /*17b0*/  MOV R0, 0x3f800000 ;  /* 0x3f80000000007802 */ /* 0x001fca0000000f00 */
[----:B------:R0:W-:Y:S04]  /*17c0*/  STL [R1+0x74], R0 ;  /* 0x0000740001007387 */ /* 0x0001e80000100800 */
[----:B------:R1:W-:Y:S04]  /*17d0*/  STL [R1+0x70], R6 ;  /* 0x0000700601007387 */ /* 0x0003e80000100800 */
[----:B------:R1:W-:Y:S04]  /*17e0*/  STL [R1+0x6c], R5 ;  /* 0x00006c0501007387 */ /* 0x0003e80000100800 */
[----:B------:R1:W-:Y:S04]  /*17f0*/  STL [R1+0x20], RZ ;  /* 0x000020ff01007387 */ /* 0x0003e80000100800 */
[----:B------:R1:W-:Y:S04]  /*1800*/  STL [R1+0x68], R4 ;  /* 0x0000680401007387 */ /* 0x0003e80000100800 */
[----:B------:R1:W-:Y:S04]  /*1810*/  STL [R1+0x24], RZ ;  /* 0x000024ff01007387 */ /* 0x0003e80000100800 */
[----:B------:R1:W-:Y:S04]  /*1820*/  STL [R1+0x28], RZ ;  /* 0x000028ff01007387 */ /* 0x0003e80000100800 */
[----:B------:R1:W-:Y:S04]  /*1830*/  STL [R1+0x2c], RZ ;  /* 0x00002cff01007387 */ /* 0x0003e80000100800 */
[----:B------:R1:W-:Y:S04]  /*1840*/  STL [R1+0x10], RZ ;  /* 0x000010ff01007387 */ /* 0x0003e80000100800 */
[----:B------:R1:W-:Y:S04]  /*1850*/  STL [R1+0x14], RZ ;  /* 0x000014ff01007387 */ /* 0x0003e80000100800 */
[----:B------:R1:W-:Y:S04]  /*1860*/  STL [R1+0x18], RZ ;  /* 0x000018ff01007387 */ /* 0x0003e80000100800 */
[----:B------:R1:W-:Y:S04]  /*1870*/  STL [R1+0x1c], RZ ;  /* 0x00001cff01007387 */ /* 0x0003e80000100800 */
[----:B------:R1:W-:Y:S04]  /*1880*/  STL [R1], RZ ;  /* 0x000000ff01007387 */ /* 0x0003e80000100800 */
[----:B------:R1:W-:Y:S04]  /*1890*/  STL [R1+0x4], RZ ;  /* 0x000004ff01007387 */ /* 0x0003e80000100800 */
        /* <DEDUP_REMOVED lines=9> */
[----:B------:R1:W-:Y:S01]  /*1930*/  STL [R1+0x4c], RZ ;  /* 0x00004cff01007387 */ /* 0x0003e20000100800 */
[----:B------:R-:W-:Y:S01]  /*1940*/  MOV R28, 0xff800000 ;  /* 0xff800000001c7802 */ /* 0x000fe20000000f00 */
[----:B------:R-:W-:Y:S01]  /*1950*/  CS2R R244, SRZ ;  /* 0x0000000000f47805 */ /* 0x000fe2000001ff00 */
[----:B------:R-:W-:Y:S01]  /*1960*/  MOV R3, 0xff800000 ;  /* 0xff80000000037802 */ /* 0x000fe20000000f00 */
[----:B------:R-:W-:Y:S01]  /*1970*/  CS2R R246, SRZ ;  /* 0x0000000000f67805 */ /* 0x000fe2000001ff00 */
[----:B------:R-:W-:Y:S01]  /*1980*/  MOV R2, 0xff800000 ;  /* 0xff80000000027802 */ /* 0x000fe20000000f00 */
[----:B------:R-:W-:Y:S01]  /*1990*/  CS2R R240, SRZ ;  /* 0x0000000000f07805 */ /* 0x000fe2000001ff00 */
[----:B0-----:R-:W-:Y:S01]  /*19a0*/  MOV R0, 0xff800000 ;  /* 0xff80000000007802 */ /* 0x001fe20000000f00 */
[----:B------:R-:W-:Y:S01]  /*19b0*/  CS2R R242, SRZ ;  /* 0x0000000000f27805 */ /* 0x000fe2000001ff00 */
        /* <DEDUP_REMOVED lines=16> */
[----:B------:R-:W-:Y:S01]  /*1ac0*/  SHF.L.U32 R106, R130, 0x1, RZ ;  /* 0x00000001826a7819 */ /* 0x000fe200000006ff */
[----:B------:R-:W-:Y:S05]  /*1ad0*/  @!P0 BRA `(.L_x_0) ;  /* 0x0000a1f000008947 */ /* 0x000fea0003800000 */
[----:B-1----:R-:W-:Y:S01]  /*1ae0*/  SHF.R.U32.HI R0, RZ, 0x6, R130 ;  /* 0x00000006ff007819 */ /* 0x002fe20000011682 */
[----:B------:R-:W-:Y:S01]  /*1af0*/  IMAD R3, R136, c[0x0][0x1b0], RZ ;  /* 0x00006c0088037a24 */ /* 0x000fe200078e02ff */
[----:B------:R-:W-:Y:S01]  /*1b00*/  MOV R38, c[0x0][0x1a4] ;  /* 0x0000690000267a02 */ /* 0x000fe20000000f00 */
[----:B------:R-:W-:Y:S01]  /*1b10*/  IMAD R10, R138, c[0x0][0x1b4], RZ ;  /* 0x00006d008a0a7a24 */ /* 0x000fe200078e02ff */
[----:B------:R-:W-:Y:S01]  /*1b20*/  SGXT.U32 R0, R0, 0x1 ;  /* 0x000000010000781a */ /* 0x000fe20000000000 */
[C---:B------:R-:W-:Y:S01]  /*1b30*/  IMAD.HI R32, R3.reuse, 0x2, RZ ;  /* 0x0000000203207827 */ /* 0x040fe200078e02ff */
[C---:B------:R-:W-:Y:S01]  /*1b40*/  LOP3.LUT R5, R130.reuse, 0x3f, RZ, 0xc0, !PT ;  /* 0x0000003f82057812 */ /* 0x040fe200078ec0ff */
[----:B------:R-:W-:Y:S01]  /*1b50*/  CS2R R248, SRZ ;  /* 0x0000000000f87805 */ /* 0x000fe2000001ff00 */
[----:B------:R-:W-:Y:S01]  /*1b60*/  LOP3.LUT R4, R130, 0x7, RZ, 0xc0, !PT ;  /* 0x0000000782047812 */ /* 0x000fe200078ec0ff */
[----:B------:R-:W-:Y:S01]  /*1b70*/  IMAD R9, R0, c[0x0][0x1a4], RZ ;  /* 0x0000690000097a24 */ /* 0x000fe200078e02ff */
[----:B------:R-:W-:Y:S01]  /*1b80*/  SHF.L.U32 R6, R3, 0x1, RZ ;  /* 0x0000000103067819 */ /* 0x000fe200000006ff */
[----:B------:R-:W-:Y:S01]  /*1b90*/  IMAD R0, R136, c[0x0][0x1a0], RZ ;  /* 0x0000680088007a24 */ /* 0x000fe200078e02ff */
[----:B------:R-:W-:Y:S01]  /*1ba0*/  SHF.L.U32 R7, R10, 0x1, RZ ;  /* 0x000000010a077819 */ /* 0x000fe200000006ff */
[C---:B------:R-:W-:Y:S01]  /*1bb0*/  IMAD R8, R5.reuse, c[0x0][0x1a8], RZ ;  /* 0x00006a0005087a24 */ /* 0x040fe200078e02ff */
[----:B------:R-:W-:Y:S01]  /*1bc0*/  LEA R11, R38, R9, 0x1 ;  /* 0x00000009260b7211 */ /* 0x000fe200078e08ff */
[----:B------:R-:W-:Y:S01]  /*1bd0*/  IMAD.HI R33, R10, 0x2, RZ ;  /* 0x000000020a217827 */ /* 0x000fe200078e02ff */
[----:B------:R-:W-:Y:S01]  /*1be0*/  LOP3.LUT R30, R106, 0x10, RZ, 0xc0, !PT ;  /* 0x000000106a1e7812 */ /* 0x000fe200078ec0ff */
[----:B------:R-:W-:Y:S01]  /*1bf0*/  CS2R R250, SRZ ;  /* 0x0000000000fa7805 */ /* 0x000fe2000001ff00 */
[----:B------:R-:W-:Y:S01]  /*1c00*/  LEA R12, R38, R11, 0x1 ;  /* 0x0000000b260c7211 */ /* 0x000fe200078e08ff */
[----:B------:R-:W-:Y:S01]  /*1c10*/  IMAD.HI R3, R8, 0x2, RZ ;  /* 0x0000000208037827 */ /* 0x000fe200078e02ff */
[----:B------:R-:W-:Y:S01]  /*1c20*/  SHF.L.U32 R2, R5, 0x1, RZ ;  /* 0x0000000105027819 */ /* 0x000fe200000006ff */
[----:B------:R-:W-:Y:S01]  /*1c30*/  CS2R R244, SRZ ;  /* 0x0000000000f47805 */ /* 0x000fe2000001ff00 */
[----:B------:R-:W-:Y:S01]  /*1c40*/  LEA R13, R38, R12, 0x1 ;  /* 0x0000000c260d7211 */ /* 0x000fe200078e08ff */
[----:B------:R-:W-:Y:S01]  /*1c50*/  IMAD R5, R4, 0x110, RZ ;  /* 0x0000011004057824 */ /* 0x000fe200078e02ff */
[----:B------:R-:W-:Y:S01]  /*1c60*/  LOP3.LUT P0, RZ, R130, 0x40, RZ, 0xc0, !PT ;  /* 0x0000004082ff7812 */ /* 0x000fe2000780c0ff */
[----:B------:R-:W-:Y:S01]  /*1c70*/  IMAD R4, R4, 0x90, RZ ;  /* 0x0000009004047824 */ /* 0x000fe200078e02ff */
[C---:B------:R-:W-:Y:S01]  /*1c80*/  LEA R14, R38.reuse, R13, 0x1 ;  /* 0x0000000d260e7211 */ /* 0x040fe200078e08ff */
[----:B------:R-:W-:Y:S01]  /*1c90*/  CS2R R246, SRZ ;  /* 0x0000000000f67805 */ /* 0x000fe2000001ff00 */
[----:B------:R-:W-:Y:S01]  /*1ca0*/  IADD3 R6, P2, P3, R7, c[0x0][0x170], R6 ;  /* 0x00005c0007067a10 */ /* 0x000fe20007b5e006 */
[----:B------:R-:W-:Y:S01]  /*1cb0*/  CS2R R240, SRZ ;  /* 0x0000000000f07805 */ /* 0x000fe2000001ff00 */
[----:B------:R-:W-:Y:S01]  /*1cc0*/  LEA R15, R38, R14, 0x1 ;  /* 0x0000000e260f7211 */ /* 0x000fe200078e08ff */
[----:B------:R-:W-:Y:S01]  /*1cd0*/  CS2R R242, SRZ ;  /* 0x0000000000f27805 */ /* 0x000fe2000001ff00 */
[----:B------:R-:W-:Y:S01]  /*1ce0*/  LOP3.LUT R36, R30, 0x60, R130, 0xf8, !PT ;  /* 0x000000601e247812 */ /* 0x000fe200078ef882 */
[----:B------:R-:W-:Y:S01]  /*1cf0*/  CS2R R236, SRZ ;  /* 0x0000000000ec7805 */ /* 0x000fe2000001ff00 */
[----:B------:R-:W-:Y:S01]  /*1d00*/  LEA R16, R38, R15, 0x1 ;  /* 0x0000000f26107211 */ /* 0x000fe200078e08ff */
[----:B------:R-:W-:Y:S01]  /*1d10*/  CS2R R238, SRZ ;  /* 0x0000000000ee7805 */ /* 0x000fe2000001ff00 */
[C---:B------:R-:W-:Y:S01]  /*1d20*/  SHF.L.U32 R7, R0.reuse, 0x1, RZ ;  /* 0x0000000100077819 */ /* 0x040fe200000006ff */
[----:B------:R-:W-:Y:S01]  /*1d30*/  IMAD.HI R0, R0, 0x2, RZ ;  /* 0x0000000200007827 */ /* 0x000fe200078e02ff */
[----:B------:R-:W-:Y:S01]  /*1d40*/  LEA R17, R38, R16, 0x1 ;  /* 0x0000001026117211 */ /* 0x000fe200078e08ff */
[----:B------:R-:W-:Y:S01]  /*1d50*/  CS2R R232, SRZ ;  /* 0x0000000000e87805 */ /* 0x000fe2000001ff00 */
[----:B------:R-:W-:Y:S01]  /*1d60*/  SHF.L.U32 R10, R8, 0x1, RZ ;  /* 0x00000001080a7819 */ /* 0x000fe200000006ff */
[----:B------:R-:W-:Y:S01]  /*1d70*/  CS2R R234, SRZ ;  /* 0x0000000000ea7805 */ /* 0x000fe2000001ff00 */
[C---:B------:R-:W-:Y:S01]  /*1d80*/  LEA R18, R38.reuse, R17, 0x1 ;  /* 0x0000001126127211 */ /* 0x040fe200078e08ff */
[----:B------:R-:W-:Y:S01]  /*1d90*/  CS2R R132, SRZ ;  /* 0x0000000000847805 */ /* 0x000fe2000001ff00 */
[----:B------:R-:W-:Y:S01]  /*1da0*/  SEL R27, RZ, 0x90, !P0 ;  /* 0x00000090ff1b7807 */ /* 0x000fe20004000000 */
[----:B------:R-:W-:Y:S01]  /*1db0*/  CS2R R134, SRZ ;  /* 0x0000000000867805 */ /* 0x000fe2000001ff00 */
[----:B------:R-:W-:-:S02]  /*1dc0*/  LEA R19, R38, R18, 0x1 ;  /* 0x0000001226137211 */ /* 0x000fc400078e08ff */
[----:B------:R-:W-:Y:S02]  /*1dd0*/  LOP3.LUT R35, R5, R36, RZ, 0x3c, !PT ;  /* 0x0000002405237212 */ /* 0x000fe400078e3cff */
[----:B------:R-:W-:Y:S02]  /*1de0*/  LEA R20, R38, R19, 0x1 ;  /* 0x0000001326147211 */ /* 0x000fe400078e08ff */
[----:B------:R-:W-:Y:S02]  /*1df0*/  SHF.L.U32 R31, R130, 0x7, RZ ;  /* 0x00000007821f7819 */ /* 0x000fe400000006ff */
[----:B------:R-:W-:Y:S02]  /*1e00*/  IADD3 R36, P0, P1, R10, c[0x0][0x168], R7 ;  /* 0x00005a000a247a10 */ /* 0x000fe4000791e007 */
[----:B------:R-:W-:Y:S02]  /*1e10*/  LEA R21, R38, R20, 0x1 ;  /* 0x0000001426157211 */ /* 0x000fe400078e08ff */
[----:B------:R-:W-:-:S02]  /*1e20*/  IADD3.X R7, R33, c[0x0][0x174], R32, P2, P3 ;  /* 0x00005d0021077a10 */ /* 0x000fc400017e6420 */
[----:B------:R-:W-:Y:S02]  /*1e30*/  LOP3.LUT R34, R31, 0x800, RZ, 0xc0, !PT ;  /* 0x000008001f227812 */ /* 0x000fe400078ec0ff */
[----:B------:R-:W-:Y:S02]  /*1e40*/  IADD3.X R32, R3, c[0x0][0x16c], R0, P0, P1 ;  /* 0x00005b0003207a10 */ /* 0x000fe400007e2400 */
[-C--:B------:R-:W-:Y:S02]  /*1e50*/  LEA R44, P0, R9, R36.reuse, 0x1 ;  /* 0x00000024092c7211 */ /* 0x080fe400078008ff */
[-C--:B------:R-:W-:Y:S02]  /*1e60*/  LEA R42, P1, R11, R36.reuse, 0x1 ;  /* 0x000000240b2a7211 */ /* 0x080fe400078208ff */
[----:B------:R-:W-:Y:S02]  /*1e70*/  LEA R22, R38, R21, 0x1 ;  /* 0x0000001526167211 */ /* 0x000fe400078e08ff */
[----:B------:R-:W-:-:S02]  /*1e80*/  LEA R40, P2, R12, R36, 0x1 ;  /* 0x000000240c287211 */ /* 0x000fc400078408ff */
[----:B------:R-:W-:Y:S02]  /*1e90*/  IADD3 R10, R34, R35, RZ ;  /* 0x00000023220a7210 */ /* 0x000fe40007ffe0ff */
[-C--:B------:R-:W-:Y:S02]  /*1ea0*/  LEA.HI.X.SX32 R45, R9, R32.reuse, 0x1, P0 ;  /* 0x00000020092d7211 */ /* 0x080fe400000f0eff */
[----:B------:R-:W-:Y:S01]  /*1eb0*/  LEA.HI.X.SX32 R43, R11, R32, 0x1, P1 ;  /* 0x000000200b2b7211 */ /* 0x000fe200008f0eff */
[----:B------:R-:W-:Y:S01]  /*1ec0*/  STL [R1+0x50], R10 ;  /* 0x0000500a01007387 */ /* 0x000fe20000100800 */
[----:B------:R-:W-:Y:S02]  /*1ed0*/  LEA R23, R38, R22, 0x1 ;  /* 0x0000001626177211 */ /* 0x000fe400078e08ff */
[----:B------:R-:W-:Y:S01]  /*1ee0*/  LEA.HI.X.SX32 R41, R12, R32, 0x1, P2 ;  /* 0x000000200c297211 */ /* 0x000fe200010f0eff */
[----:B------:R-:W-:Y:S01]  /*1ef0*/  STL.64 [R1+0x468], R44 ;  /* 0x0004682c01007387 */ /* 0x000fe20000100a00 */
[----:B------:R-:W-:-:S02]  /*1f00*/  LEA R24, R38, R23, 0x1 ;  /* 0x0000001726187211 */ /* 0x000fc400078e08ff */
[C---:B------:R-:W-:Y:S01]  /*1f10*/  LEA R34, P2, R15.reuse, R36, 0x1 ;  /* 0x000000240f227211 */ /* 0x040fe200078408ff */
[----:B------:R0:W-:Y:S01]  /*1f20*/  STL.64 [R1+0x460], R42 ;  /* 0x0004602a01007387 */ /* 0x0001e20000100a00 */
[C---:B------:R-:W-:Y:S02]  /*1f30*/  LEA R25, R38.reuse, R24, 0x1 ;  /* 0x0000001826197211 */ /* 0x040fe400078e08ff */
[----:B------:R-:W-:Y:S01]  /*1f40*/  LEA.HI.X.SX32 R35, R15, R32, 0x1, P2 ;  /* 0x000000200f237211 */ /* 0x000fe200010f0eff */
[----:B------:R1:W-:Y:S01]  /*1f50*/  STL.64 [R1+0x458], R40 ;  /* 0x0004582801007387 */ /* 0x0003e20000100a00 */
[C---:B------:R-:W-:Y:S02]  /*1f60*/  LEA R26, R38.reuse, R25, 0x1 ;  /* 0x00000019261a7211 */ /* 0x040fe400078e08ff */
[----:B------:R-:W-:Y:S02]  /*1f70*/  LOP3.LUT R2, R27, R2, RZ, 0x3c, !PT ;  /* 0x000000021b027212 */ /* 0x000fe400078e3cff */
[----:B------:R-:W-:-:S02]  /*1f80*/  LEA R27, R38, R26, 0x1 ;  /* 0x0000001a261b7211 */ /* 0x000fc400078e08ff */
[----:B------:R-:W-:Y:S02]  /*1f90*/  LOP3.LUT R4, R4, 0x30, R106, 0x78, !PT ;  /* 0x0000003004047812 */ /* 0x000fe400078e786a */
[CC--:B0-----:R-:W-:Y:S02]  /*1fa0*/  LEA R42, P0, R13.reuse, R36.reuse, 0x1 ;  /* 0x000000240d2a7211 */ /* 0x0c1fe400078008ff */
[----:B------:R-:W-:Y:S02]  /*1fb0*/  LEA R28, R38, R27, 0x1 ;  /* 0x0000001b261c7211 */ /* 0x000fe400078e08ff */
[C---:B-1----:R-:W-:Y:S02]  /*1fc0*/  LEA R40, P1, R14.reuse, R36, 0x1 ;  /* 0x000000240e287211 */ /* 0x042fe400078208ff */
[-C--:B------:R-:W-:Y:S02]  /*1fd0*/  LEA.HI.X.SX32 R43, R13, R32.reuse, 0x1, P0 ;  /* 0x000000200d2b7211 */ /* 0x080fe400000f0eff */
[----:B------:R-:W-:-:S02]  /*1fe0*/  LEA.HI.X.SX32 R41, R14, R32, 0x1, P1 ;  /* 0x000000200e297211 */ /* 0x000fc400008f0eff */
[C---:B------:R-:W-:Y:S01]  /*1ff0*/  LEA R29, R38.reuse, R28, 0x1 ;  /* 0x0000001c261d7211 */ /* 0x040fe200078e08ff */
[----:B------:R0:W-:Y:S01]  /*2000*/  STL.64 [R1+0x450], R42 ;  /* 0x0004502a01007387 */ /* 0x0001e20000100a00 */
[----:B------:R-:W-:Y:S02]  /*2010*/  LOP3.LUT R5, R5, 0x30, R106, 0x78, !PT ;  /* 0x0000003005057812 */ /* 0x000fe400078e786a */
[C---:B------:R-:W-:Y:S01]  /*2020*/  LEA R30, R38.reuse, R29, 0x1 ;  /* 0x0000001d261e7211 */ /* 0x040fe200078e08ff */
[----:B------:R1:W-:Y:S03]  /*2030*/  STL.64 [R1+0x448], R40 ;  /* 0x0004482801007387 */ /* 0x0003e60000100a00 */
[C---:B------:R-:W-:Y:S01]  /*2040*/  LEA R31, R38.reuse, R30, 0x1 ;  /* 0x0000001e261f7211 */ /* 0x040fe200078e08ff */
[----:B------:R2:W-:Y:S03]  /*2050*/  STL.64 [R1+0x440], R34 ;  /* 0x0004402201007387 */ /* 0x0005e60000100a00 */
[----:B------:R-:W-:-:S02]  /*2060*/  LEA R8, R38, R31, 0x1 ;  /* 0x0000001f26087211 */ /* 0x000fc400078e08ff */
[----:B0-----:R-:W-:Y:S02]  /*2070*/  LEA R42, P0, R16, R36, 0x1 ;  /* 0x00000024102a7211 */ /* 0x001fe400078008ff */
[----:B------:R-:W-:Y:S02]  /*2080*/  LEA R0, R38, R8, 0x1 ;  /* 0x0000000826007211 */ /* 0x000fe400078e08ff */
[C---:B-1----:R-:W-:Y:S02]  /*2090*/  LEA R40, P1, R17.reuse, R36, 0x1 ;  /* 0x0000002411287211 */ /* 0x042fe400078208ff */
[----:B------:R-:W-:Y:S02]  /*20a0*/  LEA.HI.X.SX32 R43, R16, R32, 0x1, P0 ;  /* 0x00000020102b7211 */ /* 0x000fe400000f0eff */
[C---:B--2---:R-:W-:Y:S02]  /*20b0*/  LEA R34, P2, R18.reuse, R36, 0x1 ;  /* 0x0000002412227211 */ /* 0x044fe400078408ff */
[-C--:B------:R-:W-:Y:S01]  /*20c0*/  LEA.HI.X.SX32 R41, R17, R32.reuse, 0x1, P1 ;  /* 0x0000002011297211 */ /* 0x080fe200008f0eff */
[----:B------:R-:W-:Y:S01]  /*20d0*/  STL.64 [R1+0x438], R42 ;  /* 0x0004382a01007387 */ /* 0x000fe20000100a00 */
[----:B------:R-:W-:-:S02]  /*20e0*/  LEA.HI.X.SX32 R35, R18, R32, 0x1, P2 ;  /* 0x0000002012237211 */ /* 0x000fc400010f0eff */
[C---:B------:R-:W-:Y:S01]  /*20f0*/  LEA R16, P2, R21.reuse, R36, 0x1 ;  /* 0x0000002415107211 */ /* 0x040fe200078408ff */
[----:B------:R0:W-:Y:S01]  /*2100*/  STL.64 [R1+0x430], R40 ;  /* 0x0004302801007387 */ /* 0x0001e20000100a00 */
[----:B------:R-:W-:Y:S02]  /*2110*/  LEA R3, R38, R0, 0x1 ;  /* 0x0000000026037211 */ /* 0x000fe400078e08ff */
[----:B------:R-:W-:Y:S01]  /*2120*/  LEA.HI.X.SX32 R17, R21, R32, 0x1, P2 ;  /* 0x0000002015117211 */ /* 0x000fe200010f0eff */
[----:B------:R1:W-:Y:S01]  /*2130*/  STL.64 [R1+0x428], R34 ;  /* 0x0004282201007387 */ /* 0x0003e20000100a00 */
[----:B------:R-:W-:Y:S02]  /*2140*/  LEA R18, P2, R24, R36, 0x1 ;  /* 0x0000002418127211 */ /* 0x000fe400078408ff */
[----:B------:R-:W-:-:S04]  /*2150*/  LEA R9, R38, R3, 0x1 ;  /* 0x0000000326097211 */ /* 0x000fc800078e08ff */
[C---:B------:R-:W-:Y:S02]  /*2160*/  LEA R10, R38.reuse, R9, 0x1 ;  /* 0x00000009260a7211 */ /* 0x040fe400078e08ff */
[C---:B0-----:R-:W-:Y:S02]  /*2170*/  LEA R40, P0, R19.reuse, R36, 0x1 ;  /* 0x0000002413287211 */ /* 0x041fe400078008ff */
[----:B------:R-:W-:Y:S02]  /*2180*/  LEA R11, R38, R10, 0x1 ;  /* 0x0000000a260b7211 */ /* 0x000fe400078e08ff */
[C---:B-1----:R-:W-:Y:S02]  /*2190*/  LEA R34, P1, R20.reuse, R36, 0x1 ;  /* 0x0000002414227211 */ /* 0x042fe400078208ff */
[-C--:B------:R-:W-:Y:S02]  /*21a0*/  LEA.HI.X.SX32 R41, R19, R32.reuse, 0x1, P0 ;  /* 0x0000002013297211 */ /* 0x080fe400000f0eff */
[----:B------:R-:W-:-:S02]  /*21b0*/  LEA.HI.X.SX32 R35, R20, R32, 0x1, P1 ;  /* 0x0000002014237211 */ /* 0x000fc400008f0eff */
[----:B------:R-:W-:Y:S01]  /*21c0*/  LEA.HI.X.SX32 R19, R24, R32, 0x1, P2 ;  /* 0x0000002018137211 */ /* 0x000fe200010f0eff */
[----:B------:R0:W-:Y:S01]  /*21d0*/  STL.64 [R1+0x420], R40 ;  /* 0x0004202801007387 */ /* 0x0001e20000100a00 */
[C---:B------:R-:W-:Y:S02]  /*21e0*/  LEA R20, P2, R27.reuse, R36, 0x1 ;  /* 0x000000241b147211 */ /* 0x040fe400078408ff */
[C---:B------:R-:W-:Y:S01]  /*21f0*/  LEA R12, R38.reuse, R11, 0x1 ;  /* 0x0000000b260c7211 */ /* 0x040fe200078e08ff */
[----:B------:R1:W-:Y:S01]  /*2200*/  STL.64 [R1+0x418], R34 ;  /* 0x0004182201007387 */ /* 0x0003e20000100a00 */
[----:B------:R-:W-:Y:S02]  /*2210*/  LEA.HI.X.SX32 R21, R27, R32, 0x1, P2 ;  /* 0x000000201b157211 */ /* 0x000fe400010f0eff */
[C---:B------:R-:W-:Y:S01]  /*2220*/  LEA R13, R38.reuse, R12, 0x1 ;  /* 0x0000000c260d7211 */ /* 0x040fe200078e08ff */
[----:B------:R2:W-:Y:S03]  /*2230*/  STL.64 [R1+0x410], R16 ;  /* 0x0004101001007387 */ /* 0x0005e60000100a00 */
[----:B------:R-:W-:-:S02]  /*2240*/  LEA R14, R38, R13, 0x1 ;  /* 0x0000000d260e7211 */ /* 0x000fc400078e08ff */
[----:B0-----:R-:W-:Y:S02]  /*2250*/  LEA R40, P0, R22, R36, 0x1 ;  /* 0x0000002416287211 */ /* 0x001fe400078008ff */
[----:B------:R-:W-:Y:S02]  /*2260*/  LEA R15, R38, R14, 0x1 ;  /* 0x0000000e260f7211 */ /* 0x000fe400078e08ff */
[C---:B-1----:R-:W-:Y:S02]  /*2270*/  LEA R34, P1, R23.reuse, R36, 0x1 ;  /* 0x0000002417227211 */ /* 0x042fe400078208ff */
[-C--:B------:R-:W-:Y:S02]  /*2280*/  LEA.HI.X.SX32 R41, R22, R32.reuse, 0x1, P0 ;  /* 0x0000002016297211 */ /* 0x080fe400000f0eff */
[----:B------:R-:W-:Y:S02]  /*2290*/  LEA.HI.X.SX32 R35, R23, R32, 0x1, P1 ;  /* 0x0000002017237211 */ /* 0x000fe400008f0eff */
[----:B------:R-:W-:Y:S01]  /*22a0*/  LEA R22, P1, R26, R36, 0x1 ;  /* 0x000000241a167211 */ /* 0x000fe200078208ff */
[----:B------:R-:W-:Y:S01]  /*22b0*/  STL.64 [R1+0x408], R40 ;  /* 0x0004082801007387 */ /* 0x000fe20000100a00 */
[----:B--2---:R-:W-:-:S02]  /*22c0*/  LEA R16, R38, R15, 0x1 ;  /* 0x0000000f26107211 */ /* 0x004fc400078e08ff */
[----:B------:R-:W-:Y:S01]  /*22d0*/  LEA.HI.X.SX32 R23, R26, R32, 0x1, P1 ;  /* 0x000000201a177211 */ /* 0x000fe200008f0eff */
[----:B------:R0:W-:Y:S01]  /*22e0*/  STL.64 [R1+0x400], R34 ;  /* 0x0004002201007387 */ /* 0x0001e20000100a00 */
[----:B------:R-:W-:Y:S02]  /*22f0*/  LEA R24, P1, R29, R36, 0x1 ;  /* 0x000000241d187211 */ /* 0x000fe400078208ff */
[----:B------:R-:W-:Y:S01]  /*2300*/  LEA R17, R38, R16, 0x1 ;  /* 0x0000001026117211 */ /* 0x000fe200078e08ff */
[----:B------:R1:W-:Y:S01]  /*2310*/  STL.64 [R1+0x3f8], R18 ;  /* 0x0003f81201007387 */ /* 0x0003e20000100a00 */
[----:B0-----:R-:W-:-:S04]  /*2320*/  LEA R34, P0, R25, R36, 0x1 ;  /* 0x0000002419227211 */ /* 0x001fc800078008ff */
[-C--:B------:R-:W-:Y:S02]  /*2330*/  LEA.HI.X.SX32 R35, R25, R32.reuse, 0x1, P0 ;  /* 0x0000002019237211 */ /* 0x080fe400000f0eff */
[----:B------:R-:W-:Y:S02]  /*2340*/  LEA.HI.X.SX32 R25, R29, R32, 0x1, P1 ;  /* 0x000000201d197211 */ /* 0x000fe400008f0eff */
[----:B------:R-:W-:Y:S01]  /*2350*/  LEA R26, P1, R8, R36, 0x1 ;  /* 0x00000024081a7211 */ /* 0x000fe200078208ff */
[----:B------:R0:W-:Y:S01]  /*2360*/  STL.64 [R1+0x3f0], R34 ;  /* 0x0003f02201007387 */ /* 0x0001e20000100a00 */
[----:B-1----:R-:W-:Y:S02]  /*2370*/  LEA R18, R38, R17, 0x1 ;  /* 0x0000001126127211 */ /* 0x002fe400078e08ff */
[----:B------:R-:W-:Y:S01]  /*2380*/  LEA.HI.X.SX32 R27, R8, R32, 0x1, P1 ;  /* 0x00000020081b7211 */ /* 0x000fe200008f0eff */
[----:B------:R1:W-:Y:S01]  /*2390*/  STL.64 [R1+0x3e8], R22 ;  /* 0x0003e81601007387 */ /* 0x0003e20000100a00 */
[----:B------:R-:W-:-:S03]  /*23a0*/  LEA R19, R38, R18, 0x1 ;  /* 0x0000001226137211 */ /* 0x000fc600078e08ff */
[----:B------:R2:W-:Y:S01]  /*23b0*/  STL.64 [R1+0x3e0], R20 ;  /* 0x0003e01401007387 */ /* 0x0005e20000100a00 */
[----:B0-----:R-:W-:-:S04]  /*23c0*/  LEA R34, P0, R28, R36, 0x1 ;  /* 0x000000241c227211 */ /* 0x001fc800078008ff */
[----:B------:R-:W-:Y:S02]  /*23d0*/  LEA.HI.X.SX32 R35, R28, R32, 0x1, P0 ;  /* 0x000000201c237211 */ /* 0x000fe400000f0eff */
[CC--:B-1----:R-:W-:Y:S02]  /*23e0*/  LEA R22, P2, R30.reuse, R36.reuse, 0x1 ;  /* 0x000000241e167211 */ /* 0x0c2fe400078408ff */
[C---:B------:R-:W-:Y:S01]  /*23f0*/  LEA R28, P0, R31.reuse, R36, 0x1 ;  /* 0x000000241f1c7211 */ /* 0x040fe200078008ff */
[----:B------:R0:W-:Y:S01]  /*2400*/  STL.64 [R1+0x3d8], R34 ;  /* 0x0003d82201007387 */ /* 0x0001e20000100a00 */
[-C--:B------:R-:W-:Y:S02]  /*2410*/  LEA.HI.X.SX32 R23, R30, R32.reuse, 0x1, P2 ;  /* 0x000000201e177211 */ /* 0x080fe400010f0eff */
[----:B------:R-:W-:Y:S01]  /*2420*/  LEA.HI.X.SX32 R29, R31, R32, 0x1, P0 ;  /* 0x000000201f1d7211 */ /* 0x000fe200000f0eff */
[----:B------:R1:W-:Y:S01]  /*2430*/  STL.64 [R1+0x3d0], R24 ;  /* 0x0003d01801007387 */ /* 0x0003e20000100a00 */
[----:B--2---:R-:W-:-:S03]  /*2440*/  LEA R20, R38, R19, 0x1 ;  /* 0x0000001326147211 */ /* 0x004fc600078e08ff */
[----:B------:R2:W-:Y:S01]  /*2450*/  STL.64 [R1+0x3c8], R22 ;  /* 0x0003c81601007387 */ /* 0x0005e20000100a00 */
[----:B------:R-:W-:-:S03]  /*2460*/  LEA R21, R38, R20, 0x1 ;  /* 0x0000001426157211 */ /* 0x000fc600078e08ff */
[----:B------:R3:W-:Y:S01]  /*2470*/  STL.64 [R1+0x3c0], R28 ;  /* 0x0003c01c01007387 */ /* 0x0007e20000100a00 */
[----:B0-----:R-:W-:Y:S01]  /*2480*/  CS2R R34, SRZ ;  /* 0x0000000000227805 */ /* 0x001fe2000001ff00 */
[C---:B-1----:R-:W-:Y:S02]  /*2490*/  LEA R24, P2, R0.reuse, R36, 0x1 ;  /* 0x0000002400187211 */ /* 0x042fe400078408ff */
[----:B------:R0:W-:Y:S02]  /*24a0*/  STL.64 [R1+0x3b8], R26 ;  /* 0x0003b81a01007387 */ /* 0x0001e40000100a00 */
[----:B------:R-:W-:Y:S02]  /*24b0*/  LEA.HI.X.SX32 R25, R0, R32, 0x1, P2 ;  /* 0x0000002000197211 */ /* 0x000fe400010f0eff */
[C---:B--2---:R-:W-:Y:S02]  /*24c0*/  LEA R22, R38.reuse, R21, 0x1 ;  /* 0x0000001526167211 */ /* 0x044fe400078e08ff */
[----:B---3--:R-:W-:Y:S01]  /*24d0*/  LEA R28, P0, R3, R36, 0x1 ;  /* 0x00000024031c7211 */ /* 0x008fe200078008ff */
[----:B------:R1:W-:Y:S01]  /*24e0*/  STL.64 [R1+0x3b0], R24 ;  /* 0x0003b01801007387 */ /* 0x0003e20000100a00 */
[----:B------:R-:W-:-:S02]  /*24f0*/  LEA R0, R38, R22, 0x1 ;  /* 0x0000001626007211 */ /* 0x000fc400078e08ff */
[----:B------:R-:W-:Y:S02]  /*2500*/  LEA.HI.X.SX32 R29, R3, R32, 0x1, P0 ;  /* 0x00000020031d7211 */ /* 0x000fe400000f0eff */
[C---:B0-----:R-:W-:Y:S02]  /*2510*/  LEA R26, P1, R9.reuse, R36, 0x1 ;  /* 0x00000024091a7211 */ /* 0x041fe400078208ff */
[C---:B------:R-:W-:Y:S01]  /*2520*/  LEA R8, R38.reuse, R0, 0x1 ;  /* 0x0000000026087211 */ /* 0x040fe200078e08ff */
[----:B------:R0:W-:Y:S01]  /*2530*/  STL.64 [R1+0x3a8], R28 ;  /* 0x0003a81c01007387 */ /* 0x0001e20000100a00 */
[----:B------:R-:W-:Y:S02]  /*2540*/  LEA.HI.X.SX32 R27, R9, R32, 0x1, P1 ;  /* 0x00000020091b7211 */ /* 0x000fe400008f0eff */
[----:B------:R-:W-:Y:S02]  /*2550*/  LEA R3, R38, R8, 0x1 ;  /* 0x0000000826037211 */ /* 0x000fe400078e08ff */
[----:B-1----:R-:W-:Y:S01]  /*2560*/  LEA R24, P2, R10, R36, 0x1 ;  /* 0x000000240a187211 */ /* 0x002fe200078408ff */
[----:B------:R1:W-:Y:S01]  /*2570*/  STL.64 [R1+0x3a0], R26 ;  /* 0x0003a01a01007387 */ /* 0x0003e20000100a00 */
[----:B------:R-:W-:-:S02]  /*2580*/  LEA R9, R38, R3, 0x1 ;  /* 0x0000000326097211 */ /* 0x000fc400078e08ff */
[----:B------:R-:W-:Y:S02]  /*2590*/  LEA.HI.X.SX32 R25, R10, R32, 0x1, P2 ;  /* 0x000000200a197211 */ /* 0x000fe400010f0eff */
[----:B------:R-:W-:Y:S02]  /*25a0*/  LEA R10, R38, R9, 0x1 ;  /* 0x00000009260a7211 */ /* 0x000fe400078e08ff */
[C---:B0-----:R-:W-:Y:S01]  /*25b0*/  LEA R28, P0, R11.reuse, R36, 0x1 ;  /* 0x000000240b1c7211 */ /* 0x041fe200078008ff */
[----:B------:R0:W-:Y:S03]  /*25c0*/  STL.64 [R1+0x398], R24 ;  /* 0x0003981801007387 */ /* 0x0001e60000100a00 */
[----:B------:R-:W-:Y:S02]  /*25d0*/  LEA.HI.X.SX32 R29, R11, R32, 0x1, P0 ;  /* 0x000000200b1d7211 */ /* 0x000fe400000f0eff */
[----:B-1----:R-:W-:-:S02]  /*25e0*/  LEA R26, P1, R12, R36, 0x1 ;  /* 0x000000240c1a7211 */ /* 0x002fc400078208ff */
[----:B------:R-:W-:Y:S01]  /*25f0*/  LEA R11, R38, R10, 0x1 ;  /* 0x0000000a260b7211 */ /* 0x000fe200078e08ff */
[----:B------:R1:W-:Y:S01]  /*2600*/  STL.64 [R1+0x390], R28 ;  /* 0x0003901c01007387 */ /* 0x0003e20000100a00 */
[----:B------:R-:W-:Y:S02]  /*2610*/  LEA.HI.X.SX32 R27, R12, R32, 0x1, P1 ;  /* 0x000000200c1b7211 */ /* 0x000fe400008f0eff */
[----:B------:R-:W-:Y:S02]  /*2620*/  LEA R12, R38, R11, 0x1 ;  /* 0x0000000b260c7211 */ /* 0x000fe400078e08ff */
[C---:B0-----:R-:W-:Y:S01]  /*2630*/  LEA R24, P2, R13.reuse, R36, 0x1 ;  /* 0x000000240d187211 */ /* 0x041fe200078408ff */
[----:B------:R0:W-:Y:S03]  /*2640*/  STL.64 [R1+0x388], R26 ;  /* 0x0003881a01007387 */ /* 0x0001e60000100a00 */
[----:B------:R-:W-:-:S02]  /*2650*/  LEA.HI.X.SX32 R25, R13, R32, 0x1, P2 ;  /* 0x000000200d197211 */ /* 0x000fc400010f0eff */
[----:B------:R-:W-:Y:S02]  /*2660*/  LEA R13, R38, R12, 0x1 ;  /* 0x0000000c260d7211 */ /* 0x000fe400078e08ff */
[C---:B-1----:R-:W-:Y:S01]  /*2670*/  LEA R28, P0, R14.reuse, R36, 0x1 ;  /* 0x000000240e1c7211 */ /* 0x042fe200078008ff */
[----:B------:R1:W-:Y:S03]  /*2680*/  STL.64 [R1+0x380], R24 ;  /* 0x0003801801007387 */ /* 0x0003e60000100a00 */
[----:B------:R-:W-:Y:S02]  /*2690*/  LEA.HI.X.SX32 R29, R14, R32, 0x1, P0 ;  /* 0x000000200e1d7211 */ /* 0x000fe400000f0eff */
[----:B0-----:R-:W-:-:S03]  /*26a0*/  LEA R26, P1, R15, R36, 0x1 ;  /* 0x000000240f1a7211 */ /* 0x001fc600078208ff */
[----:B------:R-:W-:Y:S01]  /*26b0*/  STL.64 [R1+0x378], R28 ;  /* 0x0003781c01007387 */ /* 0x000fe20000100a00 */
[----:B------:R-:W-:Y:S02]  /*26c0*/  LEA.HI.X.SX32 R27, R15, R32, 0x1, P1 ;  /* 0x000000200f1b7211 */ /* 0x000fe400008f0eff */
[----:B-1----:R-:W-:-:S03]  /*26d0*/  LEA R24, P2, R16, R36, 0x1 ;  /* 0x0000002410187211 */ /* 0x002fc600078408ff */
[----:B------:R0:W-:Y:S01]  /*26e0*/  STL.64 [R1+0x370], R26 ;  /* 0x0003701a01007387 */ /* 0x0001e20000100a00 */
[----:B------:R-:W-:Y:S02]  /*26f0*/  LEA.HI.X.SX32 R25, R16, R32, 0x1, P2 ;  /* 0x0000002010197211 */ /* 0x000fe400010f0eff */
[----:B------:R-:W-:-:S03]  /*2700*/  LEA R14, P2, R19, R36, 0x1 ;  /* 0x00000024130e7211 */ /* 0x000fc600078408ff */
[----:B------:R1:W-:Y:S01]  /*2710*/  STL.64 [R1+0x368], R24 ;  /* 0x0003681801007387 */ /* 0x0003e20000100a00 */
[----:B------:R-:W-:Y:S02]  /*2720*/  LEA.HI.X.SX32 R15, R19, R32, 0x1, P2 ;  /* 0x00000020130f7211 */ /* 0x000fe400010f0eff */
[CC--:B------:R-:W-:Y:S02]  /*2730*/  LEA R16, P2, R22.reuse, R36.reuse, 0x1 ;  /* 0x0000002416107211 */ /* 0x0c0fe400078408ff */
[C---:B0-----:R-:W-:Y:S01]  /*2740*/  LEA R26, P0, R17.reuse, R36, 0x1 ;  /* 0x00000024111a7211 */ /* 0x041fe200078008ff */
[----:B------:R0:W-:Y:S03]  /*2750*/  STL.64 [R1+0x350], R14 ;  /* 0x0003500e01007387 */ /* 0x0001e60000100a00 */
[-C--:B------:R-:W-:Y:S02]  /*2760*/  LEA.HI.X.SX32 R27, R17, R32.reuse, 0x1, P0 ;  /* 0x00000020111b7211 */ /* 0x080fe400000f0eff */
[----:B------:R-:W-:-:S02]  /*2770*/  LEA.HI.X.SX32 R17, R22, R32, 0x1, P2 ;  /* 0x0000002016117211 */ /* 0x000fc400010f0eff */
[C---:B-1----:R-:W-:Y:S01]  /*2780*/  LEA R24, P1, R18.reuse, R36, 0x1 ;  /* 0x0000002412187211 */ /* 0x042fe200078208ff */
[----:B------:R1:W-:Y:S03]  /*2790*/  STL.64 [R1+0x360], R26 ;  /* 0x0003601a01007387 */ /* 0x0003e60000100a00 */
[----:B------:R-:W-:Y:S02]  /*27a0*/  LEA.HI.X.SX32 R25, R18, R32, 0x1, P1 ;  /* 0x0000002012197211 */ /* 0x000fe400008f0eff */
[C---:B------:R-:W-:Y:S02]  /*27b0*/  LEA R18, P2, R3.reuse, R36, 0x1 ;  /* 0x0000002403127211 */ /* 0x040fe400078408ff */
[----:B0-----:R-:W-:Y:S01]  /*27c0*/  LEA R14, R38, R13, 0x1 ;  /* 0x0000000d260e7211 */ /* 0x001fe200078e08ff */
[----:B------:R0:W-:Y:S01]  /*27d0*/  STL.64 [R1+0x358], R24 ;  /* 0x0003581801007387 */ /* 0x0001e20000100a00 */
[----:B------:R-:W-:-:S02]  /*27e0*/  LEA.HI.X.SX32 R19, R3, R32, 0x1, P2 ;  /* 0x0000002003137211 */ /* 0x000fc400010f0eff */
[----:B------:R-:W-:Y:S01]  /*27f0*/  LEA R15, R38, R14, 0x1 ;  /* 0x0000000e260f7211 */ /* 0x000fe200078e08ff */
[----:B------:R2:W-:Y:S01]  /*2800*/  STL.64 [R1+0x338], R16 ;  /* 0x0003381001007387 */ /* 0x0005e20000100a00 */
[----:B-1----:R-:W-:-:S04]  /*2810*/  LEA R26, P0, R20, R36, 0x1 ;  /* 0x00000024141a7211 */ /* 0x002fc800078008ff */
[----:B------:R-:W-:Y:S02]  /*2820*/  LEA.HI.X.SX32 R27, R20, R32, 0x1, P0 ;  /* 0x00000020141b7211 */ /* 0x000fe400000f0eff */
[----:B0-----:R-:W-:-:S03]  /*2830*/  LEA R24, P1, R21, R36, 0x1 ;  /* 0x0000002415187211 */ /* 0x001fc600078208ff */
[----:B------:R-:W-:Y:S01]  /*2840*/  STL.64 [R1+0x348], R26 ;  /* 0x0003481a01007387 */ /* 0x000fe20000100a00 */
[----:B------:R-:W-:Y:S02]  /*2850*/  LEA.HI.X.SX32 R25, R21, R32, 0x1, P1 ;  /* 0x0000002015197211 */ /* 0x000fe400008f0eff */
[----:B------:R-:W-:Y:S02]  /*2860*/  LEA R20, P1, R8, R36, 0x1 ;  /* 0x0000002408147211 */ /* 0x000fe400078208ff */
[----:B--2---:R-:W-:Y:S01]  /*2870*/  LEA R16, R38, R15, 0x1 ;  /* 0x0000000f26107211 */ /* 0x004fe200078e08ff */
[----:B------:R0:W-:Y:S01]  /*2880*/  STL.64 [R1+0x340], R24 ;  /* 0x0003401801007387 */ /* 0x0001e20000100a00 */
[----:B------:R-:W-:Y:S02]  /*2890*/  LEA.HI.X.SX32 R21, R8, R32, 0x1, P1 ;  /* 0x0000002008157211 */ /* 0x000fe400008f0eff */
[----:B------:R-:W-:Y:S02]  /*28a0*/  LEA R17, R38, R16, 0x1 ;  /* 0x0000001026117211 */ /* 0x000fe400078e08ff */
[----:B0-----:R-:W-:-:S04]  /*28b0*/  LEA R24, P0, R0, R36, 0x1 ;  /* 0x0000002400187211 */ /* 0x001fc800078008ff */
[----:B------:R-:W-:Y:S02]  /*28c0*/  LEA.HI.X.SX32 R25, R0, R32, 0x1, P0 ;  /* 0x0000002000197211 */ /* 0x000fe400000f0eff */
[C---:B------:R-:W-:Y:S02]  /*28d0*/  LEA R22, P0, R9.reuse, R36, 0x1 ;  /* 0x0000002409167211 */ /* 0x040fe400078008ff */
[C---:B------:R-:W-:Y:S01]  /*28e0*/  LEA R0, R38.reuse, R17, 0x1 ;  /* 0x0000001126007211 */ /* 0x040fe200078e08ff */
[----:B------:R-:W-:Y:S01]  /*28f0*/  STL.64 [R1+0x330], R24 ;  /* 0x0003301801007387 */ /* 0x000fe20000100a00 */
[----:B------:R-:W-:Y:S02]  /*2900*/  LEA.HI.X.SX32 R23, R9, R32, 0x1, P0 ;  /* 0x0000002009177211 */ /* 0x000fe400000f0eff */
[C---:B------:R-:W-:Y:S01]  /*2910*/  LEA R3, R38.reuse, R0, 0x1 ;  /* 0x0000000026037211 */ /* 0x040fe200078e08ff */
[----:B------:R0:W-:Y:S03]  /*2920*/  STL.64 [R1+0x328], R20 ;  /* 0x0003281401007387 */ /* 0x0001e60000100a00 */
[C---:B------:R-:W-:Y:S01]  /*2930*/  LEA R8, R38.reuse, R3, 0x1 ;  /* 0x0000000326087211 */ /* 0x040fe200078e08ff */
[----:B------:R1:W-:Y:S03]  /*2940*/  STL.64 [R1+0x320], R18 ;  /* 0x0003201201007387 */ /* 0x0003e60000100a00 */
[----:B------:R-:W-:Y:S01]  /*2950*/  LEA R9, R38, R8, 0x1 ;  /* 0x0000000826097211 */ /* 0x000fe200078e08ff */
[----:B------:R2:W-:Y:S01]  /*2960*/  STL.64 [R1+0x318], R22 ;  /* 0x0003181601007387 */ /* 0x0005e20000100a00 */
[----:B0-----:R-:W-:-:S02]  /*2970*/  LEA R20, P1, R10, R36, 0x1 ;  /* 0x000000240a147211 */ /* 0x001fc400078208ff */
[C---:B-1----:R-:W-:Y:S02]  /*2980*/  LEA R18, P2, R11.reuse, R36, 0x1 ;  /* 0x000000240b127211 */ /* 0x042fe400078408ff */
[-C--:B------:R-:W-:Y:S02]  /*2990*/  LEA.HI.X.SX32 R21, R10, R32.reuse, 0x1, P1 ;  /* 0x000000200a157211 */ /* 0x080fe400008f0eff */
[----:B------:R-:W-:Y:S02]  /*29a0*/  LEA.HI.X.SX32 R19, R11, R32, 0x1, P2 ;  /* 0x000000200b137211 */ /* 0x000fe400010f0eff */
[----:B--2---:R-:W-:Y:S01]  /*29b0*/  LEA R22, P0, R12, R36, 0x1 ;  /* 0x000000240c167211 */ /* 0x004fe200078008ff */
[----:B------:R0:W-:Y:S01]  /*29c0*/  STL.64 [R1+0x310], R20 ;  /* 0x0003101401007387 */ /* 0x0001e20000100a00 */
[----:B------:R-:W-:Y:S02]  /*29d0*/  LEA R10, R38, R9, 0x1 ;  /* 0x00000009260a7211 */ /* 0x000fe400078e08ff */
[----:B------:R-:W-:Y:S01]  /*29e0*/  LEA.HI.X.SX32 R23, R12, R32, 0x1, P0 ;  /* 0x000000200c177211 */ /* 0x000fe200000f0eff */
[----:B------:R1:W-:Y:S01]  /*29f0*/  STL.64 [R1+0x308], R18 ;  /* 0x0003081201007387 */ /* 0x0003e20000100a00 */
[----:B------:R-:W-:-:S03]  /*2a00*/  LEA R11, R38, R10, 0x1 ;  /* 0x0000000a260b7211 */ /* 0x000fc600078e08ff */
[----:B------:R-:W-:Y:S01]  /*2a10*/  STL.64 [R1+0x300], R22 ;  /* 0x0003001601007387 */ /* 0x000fe20000100a00 */
[CC--:B0-----:R-:W-:Y:S02]  /*2a20*/  LEA R20, P1, R13.reuse, R36.reuse, 0x1 ;  /* 0x000000240d147211 */ /* 0x0c1fe400078208ff */
[C---:B-1----:R-:W-:Y:S02]  /*2a30*/  LEA R18, P2, R14.reuse, R36, 0x1 ;  /* 0x000000240e127211 */ /* 0x042fe400078408ff */
[-C--:B------:R-:W-:Y:S02]  /*2a40*/  LEA.HI.X.SX32 R21, R13, R32.reuse, 0x1, P1 ;  /* 0x000000200d157211 */ /* 0x080fe400008f0eff */
[----:B------:R-:W-:Y:S02]  /*2a50*/  LEA.HI.X.SX32 R19, R14, R32, 0x1, P2 ;  /* 0x000000200e137211 */ /* 0x000fe400010f0eff */
[C---:B------:R-:W-:Y:S01]  /*2a60*/  LEA R12, P2, R17.reuse, R36, 0x1 ;  /* 0x00000024110c7211 */ /* 0x040fe200078408ff */
[----:B------:R0:W-:Y:S03]  /*2a70*/  STL.64 [R1+0x2f8], R20 ;  /* 0x0002f81401007387 */ /* 0x0001e60000100a00 */
[----:B------:R-:W-:Y:S01]  /*2a80*/  LEA.HI.X.SX32 R13, R17, R32, 0x1, P2 ;  /* 0x00000020110d7211 */ /* 0x000fe200010f0eff */
[----:B------:R1:W-:Y:S01]  /*2a90*/  STL.64 [R1+0x2f0], R18 ;  /* 0x0002f01201007387 */ /* 0x0003e20000100a00 */
[----:B------:R-:W-:-:S03]  /*2aa0*/  LEA R14, P2, R8, R36, 0x1 ;  /* 0x00000024080e7211 */ /* 0x000fc600078408ff */
[----:B------:R2:W-:Y:S01]  /*2ab0*/  STL.64 [R1+0x2d8], R12 ;  /* 0x0002d80c01007387 */ /* 0x0005e20000100a00 */
[CC--:B0-----:R-:W-:Y:S02]  /*2ac0*/  LEA R20, P0, R15.reuse, R36.reuse, 0x1 ;  /* 0x000000240f147211 */ /* 0x0c1fe400078008ff */
[C---:B-1----:R-:W-:Y:S02]  /*2ad0*/  LEA R18, P1, R16.reuse, R36, 0x1 ;  /* 0x0000002410127211 */ /* 0x042fe400078208ff */
[-C--:B------:R-:W-:Y:S02]  /*2ae0*/  LEA.HI.X.SX32 R21, R15, R32.reuse, 0x1, P0 ;  /* 0x000000200f157211 */ /* 0x080fe400000f0eff */
[-C--:B------:R-:W-:Y:S02]  /*2af0*/  LEA.HI.X.SX32 R19, R16, R32.reuse, 0x1, P1 ;  /* 0x0000002010137211 */ /* 0x080fe400008f0eff */
[----:B--2---:R-:W-:Y:S01]  /*2b00*/  LEA R12, R38, R11, 0x1 ;  /* 0x0000000b260c7211 */ /* 0x004fe200078e08ff */
[----:B------:R0:W-:Y:S01]  /*2b10*/  STL.64 [R1+0x2e8], R20 ;  /* 0x0002e81401007387 */ /* 0x0001e20000100a00 */
[----:B------:R-:W-:-:S02]  /*2b20*/  LEA.HI.X.SX32 R15, R8, R32, 0x1, P2 ;  /* 0x00000020080f7211 */ /* 0x000fc400010f0eff */
[----:B------:R-:W-:Y:S01]  /*2b30*/  LEA R13, R38, R12, 0x1 ;  /* 0x0000000c260d7211 */ /* 0x000fe200078e08ff */
[----:B------:R1:W-:Y:S01]  /*2b40*/  STL.64 [R1+0x2e0], R18 ;  /* 0x0002e01201007387 */ /* 0x0003e20000100a00 */
[CC--:B0-----:R-:W-:Y:S02]  /*2b50*/  LEA R20, P0, R0.reuse, R36.reuse, 0x1 ;  /* 0x0000002400147211 */ /* 0x0c1fe400078008ff */
[C---:B-1----:R-:W-:Y:S02]  /*2b60*/  LEA R18, P1, R3.reuse, R36, 0x1 ;  /* 0x0000002403127211 */ /* 0x042fe400078208ff */
[-C--:B------:R-:W-:Y:S02]  /*2b70*/  LEA.HI.X.SX32 R21, R0, R32.reuse, 0x1, P0 ;  /* 0x0000002000157211 */ /* 0x080fe400000f0eff */
[----:B------:R-:W-:Y:S02]  /*2b80*/  LEA.HI.X.SX32 R19, R3, R32, 0x1, P1 ;  /* 0x0000002003137211 */ /* 0x000fe400008f0eff */
[----:B------:R-:W-:Y:S01]  /*2b90*/  LEA R16, P1, R10, R36, 0x1 ;  /* 0x000000240a107211 */ /* 0x000fe200078208ff */
[----:B------:R-:W-:Y:S01]  /*2ba0*/  STL.64 [R1+0x2d0], R20 ;  /* 0x0002d01401007387 */ /* 0x000fe20000100a00 */
[----:B------:R-:W-:-:S02]  /*2bb0*/  LEA R0, R38, R13, 0x1 ;  /* 0x0000000d26007211 */ /* 0x000fc400078e08ff */
[----:B------:R-:W-:Y:S01]  /*2bc0*/  LEA.HI.X.SX32 R17, R10, R32, 0x1, P1 ;  /* 0x000000200a117211 */ /* 0x000fe200008f0eff */
[----:B------:R0:W-:Y:S01]  /*2bd0*/  STL.64 [R1+0x2c8], R18 ;  /* 0x0002c81201007387 */ /* 0x0001e20000100a00 */
[----:B------:R-:W-:-:S03]  /*2be0*/  LEA R3, R38, R0, 0x1 ;  /* 0x0000000026037211 */ /* 0x000fc600078e08ff */
[----:B------:R1:W-:Y:S01]  /*2bf0*/  STL.64 [R1+0x2c0], R14 ;  /* 0x0002c00e01007387 */ /* 0x0003e20000100a00 */
[C---:B------:R-:W-:Y:S02]  /*2c00*/  LEA R8, R38.reuse, R3, 0x1 ;  /* 0x0000000326087211 */ /* 0x040fe400078e08ff */
[-C--:B0-----:R-:W-:Y:S02]  /*2c10*/  LEA R18, P0, R9, R36.reuse, 0x1 ;  /* 0x0000002409127211 */ /* 0x081fe400078008ff */
[----:B-1----:R-:W-:Y:S02]  /*2c20*/  LEA R14, P2, R11, R36, 0x1 ;  /* 0x000000240b0e7211 */ /* 0x002fe400078408ff */
[-C--:B------:R-:W-:Y:S02]  /*2c30*/  LEA.HI.X.SX32 R19, R9, R32.reuse, 0x1, P0 ;  /* 0x0000002009137211 */ /* 0x080fe400000f0eff */
[----:B------:R-:W-:Y:S02]  /*2c40*/  LEA.HI.X.SX32 R15, R11, R32, 0x1, P2 ;  /* 0x000000200b0f7211 */ /* 0x000fe400010f0eff */
[----:B------:R-:W-:Y:S01]  /*2c50*/  LEA R9, R38, R8, 0x1 ;  /* 0x0000000826097211 */ /* 0x000fe200078e08ff */
[----:B------:R0:W-:Y:S04]  /*2c60*/  STL.64 [R1+0x2b8], R18 ;  /* 0x0002b81201007387 */ /* 0x0001e80000100a00 */
[----:B------:R1:W-:Y:S04]  /*2c70*/  STL.64 [R1+0x2b0], R16 ;  /* 0x0002b01001007387 */ /* 0x0003e80000100a00 */
[----:B------:R2:W-:Y:S01]  /*2c80*/  STL.64 [R1+0x2a8], R14 ;  /* 0x0002a80e01007387 */ /* 0x0005e20000100a00 */
[----:B0-----:R-:W-:-:S02]  /*2c90*/  LEA R18, P0, R12, R36, 0x1 ;  /* 0x000000240c127211 */ /* 0x001fc400078008ff */
[C---:B-1----:R-:W-:Y:S02]  /*2ca0*/  LEA R16, P1, R13.reuse, R36, 0x1 ;  /* 0x000000240d107211 */ /* 0x042fe400078208ff */
[----:B------:R-:W-:Y:S02]  /*2cb0*/  LEA.HI.X.SX32 R19, R12, R32, 0x1, P0 ;  /* 0x000000200c137211 */ /* 0x000fe400000f0eff */
[C---:B--2---:R-:W-:Y:S02]  /*2cc0*/  LEA R14, P2, R0.reuse, R36, 0x1 ;  /* 0x00000024000e7211 */ /* 0x044fe400078408ff */
[-C--:B------:R-:W-:Y:S01]  /*2cd0*/  LEA.HI.X.SX32 R17, R13, R32.reuse, 0x1, P1 ;  /* 0x000000200d117211 */ /* 0x080fe200008f0eff */
[----:B------:R-:W-:Y:S01]  /*2ce0*/  STL.64 [R1+0x2a0], R18 ;  /* 0x0002a01201007387 */ /* 0x000fe20000100a00 */
[----:B------:R-:W-:Y:S02]  /*2cf0*/  LEA.HI.X.SX32 R15, R0, R32, 0x1, P2 ;  /* 0x00000020000f7211 */ /* 0x000fe400010f0eff */
[----:B------:R-:W-:Y:S01]  /*2d00*/  LEA R0, R38, R9, 0x1 ;  /* 0x0000000926007211 */ /* 0x000fe200078e08ff */
[----:B------:R0:W-:Y:S01]  /*2d10*/  STL.64 [R1+0x298], R16 ;  /* 0x0002981001007387 */ /* 0x0001e20000100a00 */
[----:B------:R-:W-:-:S02]  /*2d20*/  LEA R12, P2, R9, R36, 0x1 ;  /* 0x00000024090c7211 */ /* 0x000fc400078408ff */
[C---:B------:R-:W-:Y:S01]  /*2d30*/  LEA R10, P3, R0.reuse, R36, 0x1 ;  /* 0x00000024000a7211 */ /* 0x040fe200078608ff */
[----:B------:R1:W-:Y:S01]  /*2d40*/  STL.64 [R1+0x290], R14 ;  /* 0x0002900e01007387 */ /* 0x0003e20000100a00 */
[-C--:B------:R-:W-:Y:S02]  /*2d50*/  LEA.HI.X.SX32 R13, R9, R32.reuse, 0x1, P2 ;  /* 0x00000020090d7211 */ /* 0x080fe400010f0eff */
[----:B------:R-:W-:Y:S02]  /*2d60*/  LEA.HI.X.SX32 R11, R0, R32, 0x1, P3 ;  /* 0x00000020000b7211 */ /* 0x000fe400018f0eff */
[----:B------:R-:W-:Y:S02]  /*2d70*/  MOV R0, 0xff800000 ;  /* 0xff80000000007802 */ /* 0x000fe40000000f00 */
[----:B------:R-:W-:Y:S02]  /*2d80*/  MOV R9, 0x3f800000 ;  /* 0x3f80000000097802 */ /* 0x000fe40000000f00 */
[----:B0-----:R-:W-:-:S02]  /*2d90*/  LEA R16, P0, R3, R36, 0x1 ;  /* 0x0000002403107211 */ /* 0x001fc400078008ff */
[C---:B-1----:R-:W-:Y:S02]  /*2da0*/  LEA R14, P1, R8.reuse, R36, 0x1 ;  /* 0x00000024080e7211 */ /* 0x042fe400078208ff */
[-C--:B------:R-:W-:Y:S02]  /*2db0*/  LEA.HI.X.SX32 R17, R3, R32.reuse, 0x1, P0 ;  /* 0x0000002003117211 */ /* 0x080fe400000f0eff */
[----:B------:R-:W-:Y:S02]  /*2dc0*/  LEA.HI.X.SX32 R15, R8, R32, 0x1, P1 ;  /* 0x00000020080f7211 */ /* 0x000fe400008f0eff */
[----:B------:R-:W-:Y:S01]  /*2dd0*/  MOV R8, c[0x0][0x1b8] ;  /* 0x00006e0000087a02 */ /* 0x000fe20000000f00 */
[----:B------:R-:W-:Y:S01]  /*2de0*/  STL.64 [R1+0x288], R16 ;  /* 0x0002881001007387 */ /* 0x000fe20000100a00 */
[----:B------:R-:W-:Y:S01]  /*2df0*/  MOV R3, RZ ;  /* 0x000000ff00037202 */ /* 0x000fe20000000f00 */
[----:B------:R-:W-:Y:S01]  /*2e00*/  CS2R R32, SRZ ;  /* 0x0000000000207805 */ /* 0x000fe2000001ff00 */
[CC--:B------:R-:W-:Y:S01]  /*2e10*/  LEA R49, R8.reuse, R8.reuse, 0x5 ;  /* 0x0000000808317211 */ /* 0x0c0fe200078e28ff */
[----:B------:R-:W-:Y:S01]  /*2e20*/  STL.64 [R1+0x280], R14 ;  /* 0x0002800e01007387 */ /* 0x000fe20000100a00 */
[C---:B------:R-:W-:Y:S01]  /*2e30*/  IMAD R64, R8.reuse, 0x42, RZ ;  /* 0x0000004208407824 */ /* 0x040fe200078e02ff */
[C---:B------:R-:W-:Y:S01]  /*2e40*/  LEA R48, R8.reuse, R8, 0x4 ;  /* 0x0000000808307211 */ /* 0x040fe200078e20ff */
[C---:B------:R-:W-:Y:S01]  /*2e50*/  IMAD R46, R8.reuse, 0x22, RZ ;  /* 0x00000022082e7824 */ /* 0x040fe200078e02ff */
[----:B------:R-:W-:Y:S01]  /*2e60*/  STL.64 [R1+0x278], R12 ;  /* 0x0002780c01007387 */ /* 0x000fe20000100a00 */
[----:B------:R-:W-:Y:S01]  /*2e70*/  IMAD R62, R8, 0x44, RZ ;  /* 0x00000044083e7824 */ /* 0x000fe200078e02ff */
[-C--:B------:R-:W-:Y:S01]  /*2e80*/  IADD3 R112, P3, R64, R6.reuse, RZ ;  /* 0x0000000640707210 */ /* 0x080fe20007f7e0ff */
[----:B------:R-:W-:Y:S01]  /*2e90*/  IMAD R60, R8, 0x46, RZ ;  /* 0x00000046083c7824 */ /* 0x000fe200078e02ff */
[----:B------:R0:W-:Y:S01]  /*2ea0*/  STL.64 [R1+0x270], R10 ;  /* 0x0002700a01007387 */ /* 0x0001e20000100a00 */
[-C--:B------:R-:W-:Y:S01]  /*2eb0*/  IADD3 R108, P6, R46, R6.reuse, RZ ;  /* 0x000000062e6c7210 */ /* 0x080fe20007fde0ff */
[----:B------:R-:W-:Y:S01]  /*2ec0*/  IMAD R40, R8, 0x12, RZ ;  /* 0x0000001208287824 */ /* 0x000fe200078e02ff */
[-C--:B------:R-:W-:Y:S01]  /*2ed0*/  LEA.HI.X.SX32 R113, R49, R7.reuse, 0x1, P3 ;  /* 0x0000000731717211 */ /* 0x080fe200018f0eff */
[----:B------:R-:W-:Y:S01]  /*2ee0*/  STL [R1+0x54], R0 ;  /* 0x0000540001007387 */ /* 0x000fe20000100800 */
[-C--:B------:R-:W-:Y:S01]  /*2ef0*/  LEA.HI.X.SX32 R109, R48, R7.reuse, 0x1, P6 ;  /* 0x00000007306d7211 */ /* 0x080fe200030f0eff */
[----:B------:R-:W-:Y:S01]  /*2f00*/  IMAD R37, R8, 0x24, RZ ;  /* 0x0000002408257824 */ /* 0x000fe200078e02ff */
[-C--:B------:R-:W-:Y:S01]  /*2f10*/  IADD3 R118, P0, R62, R6.reuse, RZ ;  /* 0x000000063e767210 */ /* 0x080fe20007f1e0ff */
[----:B------:R-:W-:Y:S01]  /*2f20*/  STL [R1+0x74], R9 ;  /* 0x0000740901007387 */ /* 0x000fe20000100800 */
[----:B------:R-:W-:Y:S01]  /*2f30*/  IMAD R43, R8, 0x23, RZ ;  /* 0x00000023082b7824 */ /* 0x000fe200078e02ff */
[----:B------:R-:W-:Y:S01]  /*2f40*/  IADD3 R110, P1, R60, R6, RZ ;  /* 0x000000063c6e7210 */ /* 0x000fe20007f3e0ff */
[C---:B------:R-:W-:Y:S01]  /*2f50*/  IMAD R58, R8.reuse, 0x48, RZ ;  /* 0x00000048083a7824 */ /* 0x040fe200078e02ff */
[----:B0-----:R-:W-:Y:S01]  /*2f60*/  MOV R11, 0x3f800000 ;  /* 0x3f800000000b7802 */ /* 0x001fe20000000f00 */
[----:B------:R-:W-:Y:S01]  /*2f70*/  STL [R1+0x64], RZ ;  /* 0x000064ff01007387 */ /* 0x000fe20000100800 */
[----:B------:R-:W-:Y:S01]  /*2f80*/  MOV R10, 0x3f800000 ;  /* 0x3f800000000a7802 */ /* 0x000fe20000000f00 */
[C---:B------:R-:W-:Y:S01]  /*2f90*/  IMAD R29, R8.reuse, 0x26, RZ ;  /* 0x00000026081d7824 */ /* 0x040fe200078e02ff */
[----:B------:R-:W-:Y:S01]  /*2fa0*/  LEA R41, R8, R8, 0x3 ;  /* 0x0000000808297211 */ /* 0x000fe200078e18ff */
[----:B------:R0:W-:Y:S01]  /*2fb0*/  STL [R1+0x70], R11 ;  /* 0x0000700b01007387 */ /* 0x0001e20000100800 */
[-C--:B------:R-:W-:Y:S01]  /*2fc0*/  LEA.HI.X.SX32 R119, R46, R7.reuse, 0x1, P0 ;  /* 0x000000072e777211 */ /* 0x080fe200000f0eff */
[C---:B------:R-:W-:Y:S01]  /*2fd0*/  IMAD R56, R8.reuse, 0x4a, RZ ;  /* 0x0000004a08387824 */ /* 0x040fe200078e02ff */
[-C--:B------:R-:W-:Y:S01]  /*2fe0*/  IADD3 R48, P0, R37, R6.reuse, RZ ;  /* 0x0000000625307210 */ /* 0x080fe20007f1e0ff */
[----:B------:R1:W-:Y:S01]  /*2ff0*/  STL [R1+0x6c], R10 ;  /* 0x00006c0a01007387 */ /* 0x0003e20000100800 */
[-C--:B------:R-:W-:Y:S01]  /*3000*/  LEA.HI.X.SX32 R111, R43, R7.reuse, 0x1, P1 ;  /* 0x000000072b6f7211 */ /* 0x080fe200008f0eff */
[----:B------:R-:W-:Y:S01]  /*3010*/  IMAD R52, R8, 0x4c, RZ ;  /* 0x0000004c08347824 */ /* 0x000fe200078e02ff */
[-C--:B------:R-:W-:Y:S01]  /*3020*/  LEA.HI.X.SX32 R49, R40, R7.reuse, 0x1, P0 ;  /* 0x0000000728317211 */ /* 0x080fe200000f0eff */
[----:B------:R2:W-:Y:S01]  /*3030*/  STL [R1+0x68], R9 ;  /* 0x0000680901007387 */ /* 0x0005e20000100800 */
[C---:B------:R-:W-:Y:S01]  /*3040*/  IMAD R47, R8.reuse, 0x13, RZ ;  /* 0x00000013082f7824 */ /* 0x040fe200078e02ff */
[----:B0-----:R-:W-:Y:S01]  /*3050*/  MOV R11, 0xff800000 ;  /* 0xff800000000b7802 */ /* 0x001fe20000000f00 */
[----:B------:R-:W-:Y:S01]  /*3060*/  IMAD R50, R8, 0x4e, RZ ;  /* 0x0000004e08327824 */ /* 0x000fe200078e02ff */
[-C--:B------:R-:W-:Y:S01]  /*3070*/  IADD3 R106, P5, R58, R6.reuse, RZ ;  /* 0x000000063a6a7210 */ /* 0x080fe20007fbe0ff */
[C---:B------:R-:W-:Y:S01]  /*3080*/  IMAD R44, R8.reuse, 0x50, RZ ;  /* 0x00000050082c7824 */ /* 0x040fe200078e02ff */
[----:B-1----:R-:W-:Y:S01]  /*3090*/  MOV R10, 0xff800000 ;  /* 0xff800000000a7802 */ /* 0x002fe20000000f00 */
[----:B------:R-:W-:Y:S01]  /*30a0*/  STL [R1+0x58], R11 ;  /* 0x0000580b01007387 */ /* 0x000fe20000100800 */
[----:B------:R-:W-:Y:S01]  /*30b0*/  IMAD R45, R8, 0x25, RZ ;  /* 0x00000025082d7824 */ /* 0x000fe200078e02ff */
[-C--:B------:R-:W-:Y:S01]  /*30c0*/  IADD3 R116, P4, R56, R6.reuse, RZ ;  /* 0x0000000638747210 */ /* 0x080fe20007f9e0ff */
[C---:B------:R-:W-:Y:S01]  /*30d0*/  IMAD R23, R8.reuse, 0xa, RZ ;  /* 0x0000000a08177824 */ /* 0x040fe200078e02ff */
[----:B--2---:R-:W-:Y:S01]  /*30e0*/  MOV R9, 0xff800000 ;  /* 0xff80000000097802 */ /* 0x004fe20000000f00 */
[----:B------:R-:W-:Y:S01]  /*30f0*/  STL [R1+0x5c], R10 ;  /* 0x00005c0a01007387 */ /* 0x000fe20000100800 */
[----:B------:R-:W-:Y:S01]  /*3100*/  IMAD R21, R8, 0x14, RZ ;  /* 0x0000001408157824 */ /* 0x000fe200078e02ff */
[----:B------:R-:W-:Y:S01]  /*3110*/  IADD3 R114, P2, R52, R6, RZ ;  /* 0x0000000634727210 */ /* 0x000fe20007f5e0ff */
[C---:B------:R-:W-:Y:S01]  /*3120*/  IMAD R51, R8.reuse, 0x27, RZ ;  /* 0x0000002708337824 */ /* 0x040fe200078e02ff */
[----:B------:R-:W-:Y:S01]  /*3130*/  STL [R1+0x20], RZ ;  /* 0x000020ff01007387 */ /* 0x000fe20000100800 */
[-C--:B------:R-:W-:Y:S01]  /*3140*/  LEA.HI.X.SX32 R107, R37, R7.reuse, 0x1, P5 ;  /* 0x00000007256b7211 */ /* 0x080fe200028f0eff */
[C---:B------:R-:W-:Y:S01]  /*3150*/  IMAD R38, R8.reuse, 0x54, RZ ;  /* 0x0000005408267824 */ /* 0x040fe200078e02ff */
[CC--:B------:R-:W-:Y:S01]  /*3160*/  LEA R54, R8.reuse, R8.reuse, 0x2 ;  /* 0x0000000808367211 */ /* 0x0c0fe200078e10ff */
[----:B------:R0:W-:Y:S01]  /*3170*/  STL [R1+0x60], R9 ;  /* 0x0000600901007387 */ /* 0x0001e20000100800 */
[-C--:B------:R-:W-:Y:S01]  /*3180*/  LEA.HI.X.SX32 R117, R45, R7.reuse, 0x1, P4 ;  /* 0x000000072d757211 */ /* 0x080fe200020f0eff */
[C---:B------:R-:W-:Y:S01]  /*3190*/  IMAD R19, R8.reuse, 0x28, RZ ;  /* 0x0000002808137824 */ /* 0x040fe200078e02ff */
[----:B------:R-:W-:Y:S01]  /*31a0*/  LEA.HI.X.SX32 R115, R29, R7, 0x1, P2 ;  /* 0x000000071d737211 */ /* 0x000fe200010f0eff */
[----:B------:R-:W-:Y:S01]  /*31b0*/  STL [R1+0x24], RZ ;  /* 0x000024ff01007387 */ /* 0x000fe20000100800 */
[C---:B------:R-:W-:Y:S01]  /*31c0*/  IMAD R42, R8.reuse, 0x52, RZ ;  /* 0x00000052082a7824 */ /* 0x040fe200078e02ff */
[CC--:B------:R-:W-:Y:S01]  /*31d0*/  LEA R74, R8.reuse, R8.reuse, 0x1 ;  /* 0x00000008084a7211 */ /* 0x0c0fe200078e08ff */
[C---:B------:R-:W-:Y:S01]  /*31e0*/  IMAD R39, R8.reuse, 0x56, RZ ;  /* 0x0000005608277824 */ /* 0x040fe200078e02ff */
[----:B------:R-:W-:Y:S01]  /*31f0*/  STL [R1+0x28], RZ ;  /* 0x000028ff01007387 */ /* 0x000fe20000100800 */
[C---:B------:R-:W-:Y:S01]  /*3200*/  IMAD R13, R8.reuse, 0x2a, RZ ;  /* 0x0000002a080d7824 */ /* 0x040fe200078e02ff */
[CC--:B------:R-:W-:Y:S01]  /*3210*/  LEA R91, R8.reuse, -R8.reuse, 0x3 ;  /* 0x80000008085b7211 */ /* 0x0c0fe200078e18ff */
[C---:B------:R-:W-:Y:S01]  /*3220*/  IMAD R63, R8.reuse, 0x15, RZ ;  /* 0x00000015083f7824 */ /* 0x040fe200078e02ff */
[----:B------:R-:W-:Y:S01]  /*3230*/  STL [R1+0x2c], RZ ;  /* 0x00002cff01007387 */ /* 0x000fe20000100800 */
[C---:B0-----:R-:W-:Y:S01]  /*3240*/  IMAD R9, R8.reuse, 0x16, RZ ;  /* 0x0000001608097824 */ /* 0x041fe200078e02ff */
[CC--:B------:R-:W-:Y:S01]  /*3250*/  LEA R98, R8.reuse, -R8.reuse, 0x4 ;  /* 0x8000000808627211 */ /* 0x0c0fe200078e20ff */
[C---:B------:R-:W-:Y:S01]  /*3260*/  IMAD R61, R8.reuse, 0x29, RZ ;  /* 0x00000029083d7824 */ /* 0x040fe200078e02ff */
[----:B------:R-:W-:Y:S01]  /*3270*/  STL [R1+0x10], RZ ;  /* 0x000010ff01007387 */ /* 0x000fe20000100800 */
[C---:B------:R-:W-:Y:S01]  /*3280*/  IMAD R10, R8.reuse, 0x2c, RZ ;  /* 0x0000002c080a7824 */ /* 0x040fe200078e02ff */
[CC--:B------:R-:W-:Y:S01]  /*3290*/  LEA R100, R8.reuse, -R8.reuse, 0x5 ;  /* 0x8000000808647211 */ /* 0x0c0fe200078e28ff */
[C---:B------:R-:W-:Y:S01]  /*32a0*/  IMAD R66, R8.reuse, 0x2b, RZ ;  /* 0x0000002b08427824 */ /* 0x040fe200078e02ff */
[----:B------:R-:W-:Y:S01]  /*32b0*/  STL [R1+0x14], RZ ;  /* 0x000014ff01007387 */ /* 0x000fe20000100800 */
[C---:B------:R-:W-:Y:S01]  /*32c0*/  IMAD R68, R8.reuse, 0xb, RZ ;  /* 0x0000000b08447824 */ /* 0x040fe200078e02ff */
[C---:B------:R-:W-:Y:S01]  /*32d0*/  SHF.L.U32 R36, R8.reuse, 0x1, RZ ;  /* 0x0000000108247819 */ /* 0x040fe200000006ff */
        /* <DEDUP_REMOVED lines=9> */
[----:B------:R-:W-:Y:S01]  /*3370*/  STL [R1], RZ ;  /* 0x000000ff01007387 */ /* 0x000fe20000100800 */
        /* <DEDUP_REMOVED lines=9> */
[C---:B------:R-:W-:Y:S01]  /*3410*/  LEA R101, R8.reuse, -R8, 0x6 ;  /* 0x8000000808657211 */ /* 0x040fe200078e30ff */
[C---:B------:R-:W-:Y:S01]  /*3420*/  IMAD R15, R8.reuse, 0x18, RZ ;  /* 0x00000018080f7824 */ /* 0x040fe200078e02ff */
[----:B------:R-:W-:Y:S01]  /*3430*/  STL [R1+0xc], RZ ;  /* 0x00000cff01007387 */ /* 0x000fe20000100800 */
[C---:B------:R-:W-:Y:S01]  /*3440*/  IMAD R16, R8.reuse, 0x30, RZ ;  /* 0x0000003008107824 */ /* 0x040fe200078e02ff */
[----:B------:R-:W-:Y:S01]  /*3450*/  MOV R0, RZ ;  /* 0x000000ff00007202 */ /* 0x000fe20000000f00 */
[C---:B------:R-:W-:Y:S01]  /*3460*/  IMAD R65, R8.reuse, 0x60, RZ ;  /* 0x0000006008417824 */ /* 0x040fe200078e02ff */
[----:B------:R-:W-:Y:S01]  /*3470*/  STL [R1+0x30], RZ ;  /* 0x000030ff01007387 */ /* 0x000fe20000100800 */
[----:B------:R-:W-:-:S02]  /*3480*/  IMAD R67, R8, 0x62, RZ ;  /* 0x0000006208437824 */ /* 0x000fc400078e02ff */
[C---:B------:R-:W-:Y:S01]  /*3490*/  IMAD R17, R8.reuse, 0x32, RZ ;  /* 0x0000003208117824 */ /* 0x040fe200078e02ff */
[----:B------:R-:W-:Y:S01]  /*34a0*/  STL [R1+0x34], RZ ;  /* 0x000034ff01007387 */ /* 0x000fe20000100800 */
[C---:B------:R-:W-:Y:S02]  /*34b0*/  IMAD R79, R8.reuse, 0x31, RZ ;  /* 0x00000031084f7824 */ /* 0x040fe400078e02ff */
[C---:B------:R-:W-:Y:S01]  /*34c0*/  IMAD R80, R8.reuse, 0x19, RZ ;  /* 0x0000001908507824 */ /* 0x040fe200078e02ff */
[----:B------:R-:W-:Y:S01]  /*34d0*/  STL [R1+0x38], RZ ;  /* 0x000038ff01007387 */ /* 0x000fe20000100800 */
[C---:B------:R-:W-:Y:S02]  /*34e0*/  IMAD R69, R8.reuse, 0x64, RZ ;  /* 0x0000006408457824 */ /* 0x040fe400078e02ff */
[C---:B------:R-:W-:Y:S01]  /*34f0*/  IMAD R18, R8.reuse, 0x1a, RZ ;  /* 0x0000001a08127824 */ /* 0x040fe200078e02ff */
[----:B------:R-:W-:Y:S01]  /*3500*/  STL [R1+0x3c], RZ ;  /* 0x00003cff01007387 */ /* 0x000fe20000100800 */
[----:B------:R-:W-:-:S02]  /*3510*/  IMAD R20, R8, 0x34, RZ ;  /* 0x0000003408147824 */ /* 0x000fc400078e02ff */
[C---:B------:R-:W-:Y:S01]  /*3520*/  IMAD R70, R8.reuse, 0x66, RZ ;  /* 0x0000006608467824 */ /* 0x040fe200078e02ff */
[----:B------:R0:W-:Y:S01]  /*3530*/  STL.64 [R1+0x168], R112 ;  /* 0x0001687001007387 */ /* 0x0001e20000100a00 */
[C---:B------:R-:W-:Y:S02]  /*3540*/  IMAD R75, R8.reuse, 0x68, RZ ;  /* 0x00000068084b7824 */ /* 0x040fe400078e02ff */
[C---:B------:R-:W-:Y:S01]  /*3550*/  IMAD R84, R8.reuse, 0xd, RZ ;  /* 0x0000000d08547824 */ /* 0x040fe200078e02ff */
[----:B------:R1:W-:Y:S01]  /*3560*/  STL.64 [R1+0x1e8], R108 ;  /* 0x0001e86c01007387 */ /* 0x0003e20000100a00 */
[C---:B------:R-:W-:Y:S02]  /*3570*/  IMAD R76, R8.reuse, 0x6a, RZ ;  /* 0x0000006a084c7824 */ /* 0x040fe400078e02ff */
[C---:B------:R-:W-:Y:S01]  /*3580*/  IMAD R82, R8.reuse, 0x33, RZ ;  /* 0x0000003308527824 */ /* 0x040fe200078e02ff */
[----:B------:R2:W-:Y:S01]  /*3590*/  STL.64 [R1+0x158], R110 ;  /* 0x0001586e01007387 */ /* 0x0005e20000100a00 */
[----:B------:R-:W-:-:S02]  /*35a0*/  IMAD R22, R8, 0x36, RZ ;  /* 0x0000003608167824 */ /* 0x000fc400078e02ff */
[----:B------:R-:W-:Y:S01]  /*35b0*/  IMAD R87, R8, 0x35, RZ ;  /* 0x0000003508577824 */ /* 0x000fe200078e02ff */
[----:B------:R-:W-:Y:S01]  /*35c0*/  STL.64 [R1+0x160], R118 ;  /* 0x0001607601007387 */ /* 0x000fe20000100a00 */
[-C--:B0-----:R-:W-:Y:S01]  /*35d0*/  IADD3 R112, P3, R50, R6.reuse, RZ ;  /* 0x0000000632707210 */ /* 0x081fe20007f7e0ff */
[----:B------:R-:W-:Y:S01]  /*35e0*/  IMAD R88, R8, 0x1b, RZ ;  /* 0x0000001b08587824 */ /* 0x000fe200078e02ff */
[-C--:B-1----:R-:W-:Y:S01]  /*35f0*/  IADD3 R108, P6, R40, R6.reuse, RZ ;  /* 0x00000006286c7210 */ /* 0x082fe20007fde0ff */
[C---:B------:R-:W-:Y:S01]  /*3600*/  IMAD R77, R8.reuse, 0x6c, RZ ;  /* 0x0000006c084d7824 */ /* 0x040fe200078e02ff */
[-C--:B------:R-:W-:Y:S01]  /*3610*/  IADD3 R40, P2, R21, R6.reuse, RZ ;  /* 0x0000000615287210 */ /* 0x080fe20007f5e0ff */
[C---:B------:R-:W-:Y:S01]  /*3620*/  IMAD R78, R8.reuse, 0x6e, RZ ;  /* 0x0000006e084e7824 */ /* 0x040fe200078e02ff */
[-C--:B------:R-:W-:Y:S01]  /*3630*/  LEA.HI.X.SX32 R109, R41, R7.reuse, 0x1, P6 ;  /* 0x00000007296d7211 */ /* 0x080fe200030f0eff */
[----:B------:R-:W-:Y:S01]  /*3640*/  IMAD R24, R8, 0xe, RZ ;  /* 0x0000000e08187824 */ /* 0x000fe200078e02ff */
[-C--:B--2---:R-:W-:Y:S01]  /*3650*/  IADD3 R110, P1, R44, R6.reuse, RZ ;  /* 0x000000062c6e7210 */ /* 0x084fe20007f3e0ff */
[C---:B------:R-:W-:Y:S01]  /*3660*/  IMAD R89, R8.reuse, 0x37, RZ ;  /* 0x0000003708597824 */ /* 0x040fe200078e02ff */
[-C--:B------:R-:W-:Y:S01]  /*3670*/  LEA.HI.X.SX32 R113, R51, R7.reuse, 0x1, P3 ;  /* 0x0000000733717211 */ /* 0x080fe200018f0eff */
[----:B------:R0:W-:Y:S01]  /*3680*/  STL.64 [R1+0x228], R108 ;  /* 0x0002286c01007387 */ /* 0x0001e20000100a00 */
[-C--:B------:R-:W-:Y:S01]  /*3690*/  LEA.HI.X.SX32 R41, R23, R7.reuse, 0x1, P2 ;  /* 0x0000000717297211 */ /* 0x080fe200010f0eff */
[C---:B------:R-:W-:Y:S01]  /*36a0*/  IMAD R25, R8.reuse, 0x1c, RZ ;  /* 0x0000001c08197824 */ /* 0x040fe200078e02ff */
[----:B------:R-:W-:Y:S01]  /*36b0*/  LEA.HI.X.SX32 R111, R19, R7, 0x1, P1 ;  /* 0x00000007136f7211 */ /* 0x000fe200008f0eff */
[----:B------:R1:W-:Y:S01]  /*36c0*/  STL.64 [R1+0x1e0], R48 ;  /* 0x0001e03001007387 */ /* 0x0003e20000100a00 */
[----:B------:R-:W-:Y:S01]  /*36d0*/  IADD3 R46, P2, R55, R6, RZ ;  /* 0x00000006372e7210 */ /* 0x000fe20007f5e0ff */
[----:B------:R-:W-:-:S02]  /*36e0*/  IMAD R26, R8, 0x38, RZ ;  /* 0x00000038081a7824 */ /* 0x000fc400078e02ff */
[----:B------:R2:W-:Y:S01]  /*36f0*/  STL.64 [R1+0x150], R106 ;  /* 0x0001506a01007387 */ /* 0x0005e20000100a00 */
[C---:B------:R-:W-:Y:S02]  /*3700*/  IMAD R81, R8.reuse, 0x70, RZ ;  /* 0x0000007008517824 */ /* 0x040fe400078e02ff */
[----:B------:R-:W-:Y:S01]  /*3710*/  IMAD R83, R8, 0x72, RZ ;  /* 0x0000007208537824 */ /* 0x000fe200078e02ff */
[----:B------:R-:W-:Y:S01]  /*3720*/  STL.64 [R1+0x148], R116 ;  /* 0x0001487401007387 */ /* 0x000fe20000100a00 */
[-C--:B0-----:R-:W-:Y:S01]  /*3730*/  IADD3 R108, P6, R42, R6.reuse, RZ ;  /* 0x000000062a6c7210 */ /* 0x081fe20007fde0ff */
[C---:B------:R-:W-:Y:S01]  /*3740*/  IMAD R27, R8.reuse, 0x3a, RZ ;  /* 0x0000003a081b7824 */ /* 0x040fe200078e02ff */
[-C--:B------:R-:W-:Y:S01]  /*3750*/  IADD3 R42, P4, R39, R6.reuse, RZ ;  /* 0x00000006272a7210 */ /* 0x080fe20007f9e0ff */
[C---:B------:R-:W-:Y:S01]  /*3760*/  IMAD R95, R8.reuse, 0x39, RZ ;  /* 0x00000039085f7824 */ /* 0x040fe200078e02ff */
[-C--:B-1----:R-:W-:Y:S01]  /*3770*/  IADD3 R48, P0, R29, R6.reuse, RZ ;  /* 0x000000061d307210 */ /* 0x082fe20007f1e0ff */
[C---:B------:R-:W-:Y:S01]  /*3780*/  IMAD R86, R8.reuse, 0x76, RZ ;  /* 0x0000007608567824 */ /* 0x040fe200078e02ff */
[-C--:B------:R-:W-:Y:S01]  /*3790*/  LEA.HI.X.SX32 R109, R61, R7.reuse, 0x1, P6 ;  /* 0x000000073d6d7211 */ /* 0x080fe200030f0eff */
[C---:B------:R-:W-:Y:S01]  /*37a0*/  IMAD R96, R8.reuse, 0x1d, RZ ;  /* 0x0000001d08607824 */ /* 0x040fe200078e02ff */
[-C--:B------:R-:W-:Y:S01]  /*37b0*/  LEA.HI.X.SX32 R49, R47, R7.reuse, 0x1, P0 ;  /* 0x000000072f317211 */ /* 0x080fe200000f0eff */
[C---:B------:R-:W-:Y:S01]  /*37c0*/  IMAD R85, R8.reuse, 0x74, RZ ;  /* 0x0000007408557824 */ /* 0x040fe200078e02ff */
[-C--:B------:R-:W-:Y:S01]  /*37d0*/  IADD3 R44, P0, R23, R6.reuse, RZ ;  /* 0x00000006172c7210 */ /* 0x080fe20007f1e0ff */
[----:B------:R-:W-:Y:S01]  /*37e0*/  IMAD R97, R8, 0x3b, RZ ;  /* 0x0000003b08617824 */ /* 0x000fe200078e02ff */
[-C--:B--2---:R-:W-:Y:S01]  /*37f0*/  IADD3 R106, P5, R38, R6.reuse, RZ ;  /* 0x00000006266a7210 */ /* 0x084fe20007fbe0ff */
[----:B------:R0:W-:Y:S01]  /*3800*/  STL.64 [R1+0x1d8], R48 ;  /* 0x0001d83001007387 */ /* 0x0001e20000100a00 */
[-C--:B------:R-:W-:Y:S01]  /*3810*/  LEA.HI.X.SX32 R45, R54, R7.reuse, 0x1, P0 ;  /* 0x00000007362d7211 */ /* 0x080fe200000f0eff */
[C---:B------:R-:W-:Y:S01]  /*3820*/  IMAD R28, R8.reuse, 0x1e, RZ ;  /* 0x0000001e081c7824 */ /* 0x040fe200078e02ff */
[-C--:B------:R-:W-:Y:S01]  /*3830*/  IADD3 R38, P3, R19, R6.reuse, RZ ;  /* 0x0000000613267210 */ /* 0x080fe20007f7e0ff */
[----:B------:R-:W-:Y:S01]  /*3840*/  STL.64 [R1+0x140], R114 ;  /* 0x0001407201007387 */ /* 0x000fe20000100a00 */
[-C--:B------:R-:W-:Y:S01]  /*3850*/  LEA.HI.X.SX32 R107, R13, R7.reuse, 0x1, P5 ;  /* 0x000000070d6b7211 */ /* 0x080fe200028f0eff */
[----:B------:R-:W-:Y:S01]  /*3860*/  IMAD R30, R8, 0x3c, RZ ;  /* 0x0000003c081e7824 */ /* 0x000fe200078e02ff */
[-C--:B------:R-:W-:Y:S01]  /*3870*/  LEA.HI.X.SX32 R39, R21, R7.reuse, 0x1, P3 ;  /* 0x0000000715277211 */ /* 0x080fe200018f0eff */
[----:B------:R-:W-:Y:S01]  /*3880*/  STL.64 [R1+0x138], R112 ;  /* 0x0001387001007387 */ /* 0x000fe20000100a00 */
[-C--:B------:R-:W-:Y:S01]  /*3890*/  IADD3 R50, P5, R10, R6.reuse, RZ ;  /* 0x000000060a327210 */ /* 0x080fe20007fbe0ff */
[----:B------:R-:W-:Y:S01]  /*38a0*/  IMAD R90, R8, 0x78, RZ ;  /* 0x00000078085a7824 */ /* 0x000fe200078e02ff */
[-C--:B------:R-:W-:Y:S01]  /*38b0*/  LEA.HI.X.SX32 R43, R66, R7.reuse, 0x1, P4 ;  /* 0x00000007422b7211 */ /* 0x080fe200020f0eff */
[----:B------:R1:W-:Y:S01]  /*38c0*/  STL.64 [R1+0x248], R44 ;  /* 0x0002482c01007387 */ /* 0x0003e20000100a00 */
[-C--:B------:R-:W-:Y:S01]  /*38d0*/  LEA.HI.X.SX32 R51, R9, R7.reuse, 0x1, P5 ;  /* 0x0000000709337211 */ /* 0x080fe200028f0eff */
[C---:B------:R-:W-:Y:S01]  /*38e0*/  IMAD R92, R8.reuse, 0x7a, RZ ;  /* 0x0000007a085c7824 */ /* 0x040fe200078e02ff */
[----:B0-----:R-:W-:Y:S01]  /*38f0*/  IADD3 R48, P0, R53, R6, RZ ;  /* 0x0000000635307210 */ /* 0x001fe20007f1e0ff */
[----:B------:R0:W-:Y:S01]  /*3900*/  STL.64 [R1+0x220], R40 ;  /* 0x0002202801007387 */ /* 0x0001e20000100a00 */
[-C--:B------:R-:W-:Y:S01]  /*3910*/  LEA.HI.X.SX32 R47, R71, R7.reuse, 0x1, P2 ;  /* 0x00000007472f7211 */ /* 0x080fe200010f0eff */
[----:B------:R-:W-:Y:S01]  /*3920*/  IMAD R31, R8, 0x3e, RZ ;  /* 0x0000003e081f7824 */ /* 0x000fe200078e02ff */
[----:B------:R-:W-:Y:S01]  /*3930*/  LEA.HI.X.SX32 R49, R10, R7, 0x1, P0 ;  /* 0x000000070a317211 */ /* 0x000fe200000f0eff */
[----:B------:R2:W-:Y:S01]  /*3940*/  STL.64 [R1+0x1d0], R38 ;  /* 0x0001d02601007387 */ /* 0x0005e20000100a00 */
[----:B------:R-:W-:-:S02]  /*3950*/  IMAD R93, R8, 0x7c, RZ ;  /* 0x0000007c085d7824 */ /* 0x000fc400078e02ff */
[C---:B------:R-:W-:Y:S01]  /*3960*/  IMAD R99, R8.reuse, 0x3d, RZ ;  /* 0x0000003d08637824 */ /* 0x040fe200078e02ff */
[----:B------:R-:W-:Y:S01]  /*3970*/  STL.64 [R1+0x130], R110 ;  /* 0x0001306e01007387 */ /* 0x000fe20000100a00 */
[-C--:B-1----:R-:W-:Y:S01]  /*3980*/  IADD3 R44, P6, R59, R6.reuse, RZ ;  /* 0x000000063b2c7210 */ /* 0x082fe20007fde0ff */
[----:B------:R-:W-:Y:S01]  /*3990*/  IMAD R94, R8, 0x7e, RZ ;  /* 0x0000007e085e7824 */ /* 0x000fe200078e02ff */
[-C--:B0-----:R-:W-:Y:S02]  /*39a0*/  IADD3 R40, P3, R13, R6.reuse, RZ ;  /* 0x000000060d287210 */ /* 0x081fe40007f7e0ff */
[-C--:B------:R-:W-:Y:S02]  /*39b0*/  LEA.HI.X.SX32 R45, R73, R7.reuse, 0x1, P6 ;  /* 0x00000007492d7211 */ /* 0x080fe400030f0eff */
[----:B------:R-:W-:Y:S02]  /*39c0*/  LEA.HI.X.SX32 R41, R63, R7, 0x1, P3 ;  /* 0x000000073f297211 */ /* 0x000fe400018f0eff */
[----:B--2---:R-:W-:-:S03]  /*39d0*/  IADD3 R38, P1, R57, R6, RZ ;  /* 0x0000000639267210 */ /* 0x004fc60007f3e0ff */
[----:B------:R0:W-:Y:S01]  /*39e0*/  STL.64 [R1+0x1c8], R40 ;  /* 0x0001c82801007387 */ /* 0x0001e20000100a00 */
[----:B------:R-:W-:-:S03]  /*39f0*/  LEA.HI.X.SX32 R39, R11, R7, 0x1, P1 ;  /* 0x000000070b277211 */ /* 0x000fc600008f0eff */
[----:B------:R-:W-:Y:S04]  /*3a00*/  STL.64 [R1+0x128], R108 ;  /* 0x0001286c01007387 */ /* 0x000fe80000100a00 */
[----:B------:R1:W-:Y:S01]  /*3a10*/  STL.64 [R1+0x118], R42 ;  /* 0x0001182a01007387 */ /* 0x0003e20000100a00 */
[----:B0-----:R-:W-:-:S03]  /*3a20*/  IADD3 R40, P3, R9, R6, RZ ;  /* 0x0000000609287210 */ /* 0x001fc60007f7e0ff */
[----:B------:R-:W-:Y:S01]  /*3a30*/  STL.64 [R1+0x120], R106 ;  /* 0x0001206a01007387 */ /* 0x000fe20000100a00 */
[----:B------:R-:W-:Y:S02]  /*3a40*/  LOP3.LUT R9, R2, 0x20, RZ, 0x3c, !PT ;  /* 0x0000002002097812 */ /* 0x000fe400078e3cff */
[-C--:B------:R-:W-:Y:S02]  /*3a50*/  LEA.HI.X.SX32 R41, R68, R7.reuse, 0x1, P3 ;  /* 0x0000000744297211 */ /* 0x080fe400018f0eff */
[----:B------:R-:W-:Y:S02]  /*3a60*/  LOP3.LUT R9, R4, 0x40, RZ, 0x3c, !PT ;  /* 0x0000004004097812 */ /* 0x000fe400078e3cff */
[-C--:B-1----:R-:W-:Y:S01]  /*3a70*/  IADD3 R42, P4, R65, R6.reuse, RZ ;  /* 0x00000006412a7210 */ /* 0x082fe20007f9e0ff */
[----:B------:R0:W-:Y:S03]  /*3a80*/  STL.64 [R1+0x218], R40 ;  /* 0x0002182801007387 */ /* 0x0001e60000100a00 */
[----:B------:R-:W-:Y:S01]  /*3a90*/  LEA.HI.X.SX32 R43, R16, R7, 0x1, P4 ;  /* 0x00000007102b7211 */ /* 0x000fe200020f0eff */
[----:B------:R1:W-:Y:S04]  /*3aa0*/  STL.64 [R1+0x1c0], R50 ;  /* 0x0001c03201007387 */ /* 0x0003e80000100a00 */
[----:B------:R2:W-:Y:S04]  /*3ab0*/  STL.64 [R1+0x110], R48 ;  /* 0x0001103001007387 */ /* 0x0005e80000100a00 */
[----:B------:R3:W-:Y:S01]  /*3ac0*/  STL.64 [R1+0x108], R46 ;  /* 0x0001082e01007387 */ /* 0x0007e20000100a00 */
[----:B0-----:R-:W-:-:S02]  /*3ad0*/  IADD3 R40, P3, R67, R6, RZ ;  /* 0x0000000643287210 */ /* 0x001fc40007f7e0ff */
[-C--:B-1----:R-:W-:Y:S02]  /*3ae0*/  IADD3 R50, P5, R11, R6.reuse, RZ ;  /* 0x000000060b327210 */ /* 0x082fe40007fbe0ff */
[-C--:B------:R-:W-:Y:S02]  /*3af0*/  LEA.HI.X.SX32 R41, R79, R7.reuse, 0x1, P3 ;  /* 0x000000074f297211 */ /* 0x080fe400018f0eff */
[-C--:B------:R-:W-:Y:S02]  /*3b00*/  LEA.HI.X.SX32 R51, R72, R7.reuse, 0x1, P5 ;  /* 0x0000000748337211 */ /* 0x080fe400028f0eff */
[-C--:B--2---:R-:W-:Y:S02]  /*3b10*/  IADD3 R48, P0, R69, R6.reuse, RZ ;  /* 0x0000000645307210 */ /* 0x084fe40007f1e0ff */
[----:B---3--:R-:W-:Y:S01]  /*3b20*/  IADD3 R46, P2, R70, R6, RZ ;  /* 0x00000006462e7210 */ /* 0x008fe20007f5e0ff */
[----:B------:R0:W-:Y:S01]  /*3b30*/  STL.64 [R1+0x1b8], R50 ;  /* 0x0001b83201007387 */ /* 0x0001e20000100a00 */
[----:B------:R-:W-:-:S02]  /*3b40*/  LEA.HI.X.SX32 R49, R17, R7, 0x1, P0 ;  /* 0x0000000711317211 */ /* 0x000fc400000f0eff */
[-C--:B------:R-:W-:Y:S01]  /*3b50*/  LEA.HI.X.SX32 R47, R82, R7.reuse, 0x1, P2 ;  /* 0x00000007522f7211 */ /* 0x080fe200010f0eff */
[----:B------:R1:W-:Y:S04]  /*3b60*/  STL.64 [R1+0x100], R38 ;  /* 0x0001002601007387 */ /* 0x0003e80000100a00 */
[----:B------:R2:W-:Y:S01]  /*3b70*/  STL.64 [R1+0xf8], R44 ;  /* 0x0000f82c01007387 */ /* 0x0005e20000100a00 */
[-C--:B0-----:R-:W-:Y:S02]  /*3b80*/  IADD3 R50, P5, R12, R6.reuse, RZ ;  /* 0x000000060c327210 */ /* 0x081fe40007fbe0ff */
[----:B-1----:R-:W-:Y:S02]  /*3b90*/  IADD3 R38, P1, R14, R6, RZ ;  /* 0x000000060e267210 */ /* 0x002fe40007f3e0ff */
[----:B------:R-:W-:-:S02]  /*3ba0*/  LEA.HI.X.SX32 R51, R74, R7, 0x1, P5 ;  /* 0x000000074a337211 */ /* 0x000fc400028f0eff */
[CC--:B--2---:R-:W-:Y:S02]  /*3bb0*/  IADD3 R44, P6, R15.reuse, R6.reuse, RZ ;  /* 0x000000060f2c7210 */ /* 0x0c4fe40007fde0ff */
[-C--:B------:R-:W-:Y:S02]  /*3bc0*/  IADD3 R10, P5, R16, R6.reuse, RZ ;  /* 0x00000006100a7210 */ /* 0x080fe40007fbe0ff */
[-C--:B------:R-:W-:Y:S02]  /*3bd0*/  LEA.HI.X.SX32 R39, R12, R7.reuse, 0x1, P1 ;  /* 0x000000070c277211 */ /* 0x080fe400008f0eff */
[-C--:B------:R-:W-:Y:S02]  /*3be0*/  LEA.HI.X.SX32 R45, R14, R7.reuse, 0x1, P6 ;  /* 0x000000070e2d7211 */ /* 0x080fe400030f0eff */
[----:B------:R-:W-:Y:S01]  /*3bf0*/  LEA.HI.X.SX32 R11, R15, R7, 0x1, P5 ;  /* 0x000000070f0b7211 */ /* 0x000fe200028f0eff */
[----:B------:R0:W-:Y:S01]  /*3c00*/  STL.64 [R1+0x240], R38 ;  /* 0x0002402601007387 */ /* 0x0001e20000100a00 */
[----:B------:R-:W-:-:S02]  /*3c10*/  IADD3 R14, P0, R20, R6, RZ ;  /* 0x00000006140e7210 */ /* 0x000fc40007f1e0ff */
[-C--:B------:R-:W-:Y:S01]  /*3c20*/  IADD3 R12, P2, R81, R6.reuse, RZ ;  /* 0x00000006510c7210 */ /* 0x080fe20007f5e0ff */
[----:B------:R-:W-:Y:S01]  /*3c30*/  STL.64 [R1+0x258], R50 ;  /* 0x0002583201007387 */ /* 0x000fe20000100a00 */
[-C--:B------:R-:W-:Y:S02]  /*3c40*/  LEA.HI.X.SX32 R15, R18, R7.reuse, 0x1, P0 ;  /* 0x00000007120f7211 */ /* 0x080fe400000f0eff */
[----:B------:R-:W-:Y:S01]  /*3c50*/  IADD3 R16, P0, R22, R6, RZ ;  /* 0x0000000616107210 */ /* 0x000fe20007f1e0ff */
[----:B------:R1:W-:Y:S01]  /*3c60*/  STL.64 [R1+0x210], R44 ;  /* 0x0002102c01007387 */ /* 0x0003e20000100a00 */
[----:B------:R-:W-:-:S03]  /*3c70*/  LEA.HI.X.SX32 R13, R26, R7, 0x1, P2 ;  /* 0x000000071a0d7211 */ /* 0x000fc600010f0eff */
[----:B------:R2:W-:Y:S01]  /*3c80*/  STL.64 [R1+0x1b0], R10 ;  /* 0x0001b00a01007387 */ /* 0x0005e20000100a00 */
[----:B0-----:R-:W-:-:S03]  /*3c90*/  IADD3 R38, P1, R75, R6, RZ ;  /* 0x000000064b267210 */ /* 0x001fc60007f3e0ff */
[----:B------:R0:W-:Y:S01]  /*3ca0*/  STL.64 [R1+0xf0], R42 ;  /* 0x0000f02a01007387 */ /* 0x0001e20000100a00 */
[----:B------:R-:W-:-:S03]  /*3cb0*/  LEA.HI.X.SX32 R39, R20, R7, 0x1, P1 ;  /* 0x0000000714277211 */ /* 0x000fc600008f0eff */
[----:B------:R3:W-:Y:S01]  /*3cc0*/  STL.64 [R1+0xe8], R40 ;  /* 0x0000e82801007387 */ /* 0x0007e20000100a00 */
[-C--:B-1----:R-:W-:Y:S02]  /*3cd0*/  IADD3 R44, P6, R76, R6.reuse, RZ ;  /* 0x000000064c2c7210 */ /* 0x082fe40007fde0ff */
[-C--:B--2---:R-:W-:Y:S02]  /*3ce0*/  IADD3 R10, P5, R17, R6.reuse, RZ ;  /* 0x00000006110a7210 */ /* 0x084fe40007fbe0ff */
[-C--:B------:R-:W-:Y:S02]  /*3cf0*/  LEA.HI.X.SX32 R45, R87, R7.reuse, 0x1, P6 ;  /* 0x00000007572d7211 */ /* 0x080fe400030f0eff */
[-C--:B------:R-:W-:Y:S02]  /*3d00*/  LEA.HI.X.SX32 R11, R80, R7.reuse, 0x1, P5 ;  /* 0x00000007500b7211 */ /* 0x080fe400028f0eff */
[-C--:B------:R-:W-:Y:S02]  /*3d10*/  LEA.HI.X.SX32 R17, R88, R7.reuse, 0x1, P0 ;  /* 0x0000000758117211 */ /* 0x080fe400000f0eff */
[-C--:B0-----:R-:W-:Y:S01]  /*3d20*/  IADD3 R42, P4, R77, R6.reuse, RZ ;  /* 0x000000064d2a7210 */ /* 0x081fe20007f9e0ff */
[----:B------:R0:W-:Y:S01]  /*3d30*/  STL.64 [R1+0x1a8], R10 ;  /* 0x0001a80a01007387 */ /* 0x0001e20000100a00 */
[-C--:B---3--:R-:W-:Y:S01]  /*3d40*/  IADD3 R40, P3, R78, R6.reuse, RZ ;  /* 0x000000064e287210 */ /* 0x088fe20007f7e0ff */
[----:B------:R-:W-:Y:S01]  /*3d50*/  CS2R R76, SRZ ;  /* 0x00000000004c7805 */ /* 0x000fe2000001ff00 */
[-C--:B------:R-:W-:Y:S01]  /*3d60*/  LEA.HI.X.SX32 R43, R22, R7.reuse, 0x1, P4 ;  /* 0x00000007162b7211 */ /* 0x080fe200020f0eff */
[----:B------:R-:W-:Y:S01]  /*3d70*/  STL.64 [R1+0xe0], R48 ;  /* 0x0000e03001007387 */ /* 0x000fe20000100a00 */
[----:B------:R-:W-:Y:S01]  /*3d80*/  LEA.HI.X.SX32 R41, R89, R7, 0x1, P3 ;  /* 0x0000000759297211 */ /* 0x000fe200018f0eff */
[----:B------:R-:W-:Y:S01]  /*3d90*/  CS2R R78, SRZ ;  /* 0x00000000004e7805 */ /* 0x000fe2000001ff00 */
[----:B------:R-:W-:-:S04]  /*3da0*/  IADD3 R20, P3, R26, R6, RZ ;  /* 0x000000061a147210 */ /* 0x000fc80007f7e0ff */
[-C--:B------:R-:W-:Y:S02]  /*3db0*/  LEA.HI.X.SX32 R21, R25, R7.reuse, 0x1, P3 ;  /* 0x0000000719157211 */ /* 0x080fe400018f0eff */
[-C--:B0-----:R-:W-:Y:S02]  /*3dc0*/  IADD3 R10, P5, R18, R6.reuse, RZ ;  /* 0x00000006120a7210 */ /* 0x081fe40007fbe0ff */
[----:B------:R-:W-:Y:S02]  /*3dd0*/  IADD3 R18, P0, R24, R6, RZ ;  /* 0x0000000618127210 */ /* 0x000fe40007f1e0ff */
[-C--:B------:R-:W-:Y:S02]  /*3de0*/  LEA.HI.X.SX32 R11, R84, R7.reuse, 0x1, P5 ;  /* 0x00000007540b7211 */ /* 0x080fe400028f0eff */
[----:B------:R-:W-:-:S03]  /*3df0*/  LEA.HI.X.SX32 R19, R91, R7, 0x1, P0 ;  /* 0x000000075b137211 */ /* 0x000fc600000f0eff */
[----:B------:R0:W-:Y:S04]  /*3e00*/  STL.64 [R1+0x208], R10 ;  /* 0x0002080a01007387 */ /* 0x0001e80000100a00 */
[----:B------:R-:W-:Y:S04]  /*3e10*/  STL.64 [R1+0xd8], R46 ;  /* 0x0000d82e01007387 */ /* 0x000fe80000100a00 */
[----:B------:R1:W-:Y:S04]  /*3e20*/  STL.64 [R1+0xd0], R38 ;  /* 0x0000d02601007387 */ /* 0x0003e80000100a00 */
[----:B------:R2:W-:Y:S01]  /*3e30*/  STL.64 [R1+0x1a0], R14 ;  /* 0x0001a00e01007387 */ /* 0x0005e20000100a00 */
[----:B0-----:R-:W-:-:S03]  /*3e40*/  IADD3 R10, P5, R83, R6, RZ ;  /* 0x00000006530a7210 */ /* 0x001fc60007fbe0ff */
[----:B------:R-:W-:Y:S01]  /*3e50*/  STL.64 [R1+0xc8], R44 ;  /* 0x0000c82c01007387 */ /* 0x000fe20000100a00 */
[----:B------:R-:W-:-:S03]  /*3e60*/  LEA.HI.X.SX32 R11, R95, R7, 0x1, P5 ;  /* 0x000000075f0b7211 */ /* 0x000fc600028f0eff */
[----:B------:R0:W-:Y:S01]  /*3e70*/  STL.64 [R1+0x198], R16 ;  /* 0x0001981001007387 */ /* 0x0001e20000100a00 */
[-C--:B-1----:R-:W-:Y:S02]  /*3e80*/  IADD3 R38, P1, R85, R6.reuse, RZ ;  /* 0x0000000655267210 */ /* 0x082fe40007f3e0ff */
[----:B------:R-:W-:Y:S01]  /*3e90*/  CS2R R84, SRZ ;  /* 0x0000000000547805 */ /* 0x000fe2000001ff00 */
[----:B------:R-:W-:Y:S01]  /*3ea0*/  STL.64 [R1+0xc0], R42 ;  /* 0x0000c02a01007387 */ /* 0x000fe20000100a00 */
[-C--:B--2---:R-:W-:Y:S02]  /*3eb0*/  IADD3 R14, P6, R86, R6.reuse, RZ ;  /* 0x00000006560e7210 */ /* 0x084fe40007fde0ff */
[-C--:B------:R-:W-:Y:S01]  /*3ec0*/  LEA.HI.X.SX32 R39, R27, R7.reuse, 0x1, P1 ;  /* 0x000000071b277211 */ /* 0x080fe200008f0eff */
[----:B------:R1:W-:Y:S01]  /*3ed0*/  STL.64 [R1+0x238], R18 ;  /* 0x0002381201007387 */ /* 0x0003e20000100a00 */
[-C--:B------:R-:W-:Y:S01]  /*3ee0*/  LEA.HI.X.SX32 R15, R97, R7.reuse, 0x1, P6 ;  /* 0x00000007610f7211 */ /* 0x080fe200030f0eff */
[----:B------:R-:W-:Y:S01]  /*3ef0*/  CS2R R86, SRZ ;  /* 0x0000000000567805 */ /* 0x000fe2000001ff00 */
[----:B0-----:R-:W-:Y:S01]  /*3f00*/  IADD3 R16, P4, R25, R6, RZ ;  /* 0x0000000619107210 */ /* 0x001fe20007f9e0ff */
[----:B------:R-:W-:Y:S03]  /*3f10*/  STL.64 [R1+0xb8], R40 ;  /* 0x0000b82801007387 */ /* 0x000fe60000100a00 */
[----:B------:R-:W-:-:S02]  /*3f20*/  LEA.HI.X.SX32 R17, R24, R7, 0x1, P4 ;  /* 0x0000000718117211 */ /* 0x000fc400020f0eff */
[----:B------:R-:W-:Y:S01]  /*3f30*/  CS2R R24, SRZ ;  /* 0x0000000000187805 */ /* 0x000fe2000001ff00 */
[-C--:B-1----:R-:W-:Y:S02]  /*3f40*/  IADD3 R18, P0, R90, R6.reuse, RZ ;  /* 0x000000065a127210 */ /* 0x082fe40007f1e0ff */
[----:B------:R0:W-:Y:S02]  /*3f50*/  STL.64 [R1+0x200], R16 ;  /* 0x0002001001007387 */ /* 0x0001e40000100a00 */
[----:B------:R-:W-:Y:S02]  /*3f60*/  LEA.HI.X.SX32 R19, R30, R7, 0x1, P0 ;  /* 0x000000071e137211 */ /* 0x000fe400000f0eff */
[----:B------:R1:W-:Y:S04]  /*3f70*/  STL.64 [R1+0x190], R20 ;  /* 0x0001901401007387 */ /* 0x0003e80000100a00 */
[----:B------:R2:W-:Y:S04]  /*3f80*/  STL.64 [R1+0xb0], R12 ;  /* 0x0000b00c01007387 */ /* 0x0005e80000100a00 */
[----:B------:R3:W-:Y:S01]  /*3f90*/  STL.64 [R1+0xa8], R10 ;  /* 0x0000a80a01007387 */ /* 0x0007e20000100a00 */
[----:B0-----:R-:W-:-:S02]  /*3fa0*/  IADD3 R16, P4, R92, R6, RZ ;  /* 0x000000065c107210 */ /* 0x001fc40007f9e0ff */
[-C--:B-1----:R-:W-:Y:S02]  /*3fb0*/  IADD3 R20, P3, R27, R6.reuse, RZ ;  /* 0x000000061b147210 */ /* 0x082fe40007f7e0ff */
[-C--:B------:R-:W-:Y:S01]  /*3fc0*/  LEA.HI.X.SX32 R17, R99, R7.reuse, 0x1, P4 ;  /* 0x0000000763117211 */ /* 0x080fe200020f0eff */
[----:B------:R-:W-:Y:S01]  /*3fd0*/  CS2R R26, SRZ ;  /* 0x00000000001a7805 */ /* 0x000fe2000001ff00 */
[-C--:B------:R-:W-:Y:S02]  /*3fe0*/  LEA.HI.X.SX32 R21, R96, R7.reuse, 0x1, P3 ;  /* 0x0000000760157211 */ /* 0x080fe400018f0eff */
[-C--:B------:R-:W-:Y:S02]  /*3ff0*/  IADD3 R22, P3, R28, R6.reuse, RZ ;  /* 0x000000061c167210 */ /* 0x080fe40007f7e0ff */
[----:B--2---:R-:W-:Y:S01]  /*4000*/  IADD3 R12, P2, R93, R6, RZ ;  /* 0x000000065d0c7210 */ /* 0x004fe20007f5e0ff */
[----:B------:R0:W-:Y:S01]  /*4010*/  STL.64 [R1+0x188], R20 ;  /* 0x0001881401007387 */ /* 0x0001e20000100a00 */
[----:B------:R-:W-:-:S02]  /*4020*/  LEA.HI.X.SX32 R23, R98, R7, 0x1, P3 ;  /* 0x0000000762177211 */ /* 0x000fc400018f0eff */
[----:B------:R-:W-:Y:S01]  /*4030*/  LEA.HI.X.SX32 R13, R31, R7, 0x1, P2 ;  /* 0x000000071f0d7211 */ /* 0x000fe200010f0eff */
[----:B------:R1:W-:Y:S01]  /*4040*/  STL.64 [R1+0x98], R14 ;  /* 0x0000980e01007387 */ /* 0x0003e20000100a00 */
[----:B---3--:R-:W-:-:S03]  /*4050*/  IADD3 R10, P5, R94, R6, RZ ;  /* 0x000000065e0a7210 */ /* 0x008fc60007fbe0ff */
[----:B------:R-:W-:Y:S01]  /*4060*/  STL.64 [R1+0xa0], R38 ;  /* 0x0000a02601007387 */ /* 0x000fe20000100a00 */
[-C--:B------:R-:W-:Y:S02]  /*4070*/  LEA.HI.X.SX32 R11, R101, R7.reuse, 0x1, P5 ;  /* 0x00000007650b7211 */ /* 0x080fe400028f0eff */
[-C--:B0-----:R-:W-:Y:S01]  /*4080*/  IADD3 R20, P1, R30, R6.reuse, RZ ;  /* 0x000000061e147210 */ /* 0x081fe20007f3e0ff */
[----:B------:R0:W-:Y:S01]  /*4090*/  STL.64 [R1+0x1f8], R22 ;  /* 0x0001f81601007387 */ /* 0x0001e20000100a00 */
[----:B-1----:R-:W-:Y:S02]  /*40a0*/  IADD3 R14, P6, R31, R6, RZ ;  /* 0x000000061f0e7210 */ /* 0x002fe40007fde0ff */
[-C--:B------:R-:W-:Y:S02]  /*40b0*/  LEA.HI.X.SX32 R21, R28, R7.reuse, 0x1, P1 ;  /* 0x000000071c157211 */ /* 0x080fe400008f0eff */
[----:B------:R-:W-:-:S03]  /*40c0*/  LEA.HI.X.SX32 R15, R100, R7, 0x1, P6 ;  /* 0x00000007640f7211 */ /* 0x000fc600030f0eff */
[----:B------:R1:W-:Y:S01]  /*40d0*/  STL.64 [R1+0x180], R20 ;  /* 0x0001801401007387 */ /* 0x0003e20000100a00 */
[----:B0-----:R-:W-:-:S03]  /*40e0*/  IADD3 R22, P3, R36, R6, RZ ;  /* 0x0000000624167210 */ /* 0x001fc60007f7e0ff */
[----:B------:R0:W-:Y:S01]  /*40f0*/  STL.64 [R1+0x90], R18 ;  /* 0x0000901201007387 */ /* 0x0001e20000100a00 */
[----:B------:R-:W-:-:S03]  /*4100*/  LEA.HI.X.SX32 R23, R8, R7, 0x1, P3 ;  /* 0x0000000708177211 */ /* 0x000fc600018f0eff */
[----:B------:R2:W-:Y:S01]  /*4110*/  STL.64 [R1+0x88], R16 ;  /* 0x0000881001007387 */ /* 0x0005e20000100a00 */
[----:B-1----:R-:W-:-:S03]  /*4120*/  LEA R20, P1, R8, R6, 0x2 ;  /* 0x0000000608147211 */ /* 0x002fc600078210ff */
[----:B------:R1:W-:Y:S01]  /*4130*/  STL.64 [R1+0x178], R14 ;  /* 0x0001780e01007387 */ /* 0x0003e20000100a00 */
[----:B0-----:R-:W-:-:S03]  /*4140*/  LEA R18, P0, R8, R6, 0x3 ;  /* 0x0000000608127211 */ /* 0x001fc600078018ff */
[----:B------:R0:W-:Y:S01]  /*4150*/  STL.64 [R1+0x80], R12 ;  /* 0x0000800c01007387 */ /* 0x0001e20000100a00 */
[-C--:B------:R-:W-:Y:S02]  /*4160*/  LEA.HI.X.SX32 R21, R36, R7.reuse, 0x1, P1 ;  /* 0x0000000724157211 */ /* 0x080fe400008f0eff */
[-C--:B--2---:R-:W-:Y:S01]  /*4170*/  LEA R16, P4, R8, R6.reuse, 0x4 ;  /* 0x0000000608107211 */ /* 0x084fe200078820ff */
[----:B------:R-:W-:Y:S01]  /*4180*/  STL.64 [R1+0x268], R22 ;  /* 0x0002681601007387 */ /* 0x000fe20000100a00 */
[-C--:B------:R-:W-:Y:S02]  /*4190*/  LEA.HI.X.SX32 R19, R105, R7.reuse, 0x1, P0 ;  /* 0x0000000769137211 */ /* 0x080fe400000f0eff */
[-C--:B------:R-:W-:Y:S01]  /*41a0*/  LEA.HI.X.SX32 R17, R104, R7.reuse, 0x1, P4 ;  /* 0x0000000768117211 */ /* 0x080fe200020f0eff */
[----:B------:R-:W-:Y:S01]  /*41b0*/  STL.64 [R1+0x260], R20 ;  /* 0x0002601401007387 */ /* 0x000fe20000100a00 */
[CC--:B-1----:R-:W-:Y:S02]  /*41c0*/  LEA R14, P6, R8.reuse, R6.reuse, 0x5 ;  /* 0x00000006080e7211 */ /* 0x0c2fe400078c28ff */
[----:B0-----:R-:W-:Y:S01]  /*41d0*/  LEA R12, P2, R8, R6, 0x6 ;  /* 0x00000006080c7211 */ /* 0x001fe200078430ff */
[----:B------:R0:W-:Y:S01]  /*41e0*/  STL.64 [R1+0x250], R18 ;  /* 0x0002501201007387 */ /* 0x0001e20000100a00 */
[----:B------:R-:W-:-:S02]  /*41f0*/  LEA.HI.X.SX32 R15, R103, R7, 0x1, P6 ;  /* 0x00000007670f7211 */ /* 0x000fc400030f0eff */
[----:B------:R-:W-:Y:S01]  /*4200*/  LEA.HI.X.SX32 R13, R102, R7, 0x1, P2 ;  /* 0x00000007660d7211 */ /* 0x000fe200010f0eff */
[----:B------:R1:W-:Y:S01]  /*4210*/  STL.64 [R1+0x230], R16 ;  /* 0x0002301001007387 */ /* 0x0003e20000100a00 */
[----:B------:R-:W-:Y:S02]  /*4220*/  LOP3.LUT R8, R2, 0x40, RZ, 0x3c, !PT ;  /* 0x0000004002087812 */ /* 0x000fe400078e3cff */
[----:B------:R-:W-:Y:S01]  /*4230*/  LOP3.LUT R8, R5, 0x40, RZ, 0x3c, !PT ;  /* 0x0000004005087812 */ /* 0x000fe200078e3cff */
[----:B------:R-:W-:Y:S04]  /*4240*/  STL.64 [R1+0x1f0], R14 ;  /* 0x0001f00e01007387 */ /* 0x000fe80000100a00 */
[----:B------:R-:W-:Y:S01]  /*4250*/  STL.64 [R1+0x170], R12 ;  /* 0x0001700c01007387 */ /* 0x000fe20000100a00 */
[----:B0-----:R-:W-:-:S03]  /*4260*/  CS2R R18, SRZ ;  /* 0x0000000000127805 */ /* 0x001fc6000001ff00 */
[----:B------:R0:W-:Y:S01]  /*4270*/  STL.64 [R1+0x78], R10 ;  /* 0x0000780a01007387 */ /* 0x0001e20000100a00 */
[----:B-1----:R-:W-:-:S03]  /*4280*/  CS2R R16, SRZ ;  /* 0x0000000000107805 */ /* 0x002fc6000001ff00 */
[----:B------:R1:W-:Y:S04]  /*4290*/  STL [R1+0x40], RZ ;  /* 0x000040ff01007387 */ /* 0x0003e80000100800 */
[----:B------:R1:W-:Y:S04]  /*42a0*/  STL [R1+0x44], RZ ;  /* 0x000044ff01007387 */ /* 0x0003e80000100800 */
[----:B------:R1:W-:Y:S01]  /*42b0*/  STL [R1+0x48], RZ ;  /* 0x000048ff01007387 */ /* 0x0003e20000100800 */
[----:B0-----:R-:W-:-:S03]  /*42c0*/  LOP3.LUT R10, R2, 0x60, RZ, 0x3c, !PT ;  /* 0x00000060020a7812 */ /* 0x001fc600078e3cff */
[----:B------:R1:W-:Y:S04]  /*42d0*/  STL [R1+0x4c], RZ ;  /* 0x00004cff01007387 */ /* 0x0003e80000100800 */
.L_x_2:
[----:B------:R-:W2:Y:S04]  /*42e0*/  LDL.64 R10, [R1+0x458] ;  /* 0x00045800010a7983 */ /* 0x000ea80000100a00 */
[----:B------:R-:W3:Y:S04]  /*42f0*/  LDL.64 R8, [R1+0x468] ;  /* 0x0004680001087983 */ /* 0x000ee80000100a00 */
[----:B------:R-:W4:Y:S04]  /*4300*/  LDL.64 R12, [R1+0x460] ;  /* 0x00046000010c7983 */ /* 0x000f280000100a00 */
[----:B------:R-:W5:Y:S04]  /*4310*/  LDL.64 R30, [R1+0x450] ;  /* 0x00045000011e7983 */ /* 0x000f680000100a00 */
[----:B------:R-:W3:Y:S04]  /*4320*/  LDL.64 R42, [R1+0x448] ;  /* 0x00044800012a7983 */ /* 0x000ee80000100a00 */
[----:B------:R-:W5:Y:S04]  /*4330*/  LDL.64 R22, [R1+0x440] ;  /* 0x0004400001167983 */ /* 0x000f680000100a00 */
[----:B------:R-:W5:Y:S04]  /*4340*/  LDL.64 R20, [R1+0x438] ;  /* 0x0004380001147983 */ /* 0x000f680000100a00 */
[----:B------:R-:W5:Y:S04]  /*4350*/  LDL.64 R14, [R1+0x430] ;  /* 0x00043000010e7983 */ /* 0x000f680000100a00 */
[----:B------:R-:W5:Y:S04]  /*4360*/  LDL.64 R28, [R1+0x428] ;  /* 0x00042800011c7983 */ /* 0x000f680000100a00 */
[----:B------:R-:W5:Y:S04]  /*4370*/  LDL.64 R36, [R1+0x420] ;  /* 0x0004200001247983 */ /* 0x000f680000100a00 */
[----:B------:R-:W5:Y:S04]  /*4380*/  LDL.64 R62, [R1+0x418] ;  /* 0x00041800013e7983 */ /* 0x000f680000100a00 */
[----:B------:R-:W5:Y:S04]  /*4390*/  LDL.64 R44, [R1+0x410] ;  /* 0x00041000012c7983 */ /* 0x000f680000100a00 */
[----:B------:R-:W-:Y:S04]  /*43a0*/  STL [R1+0x4c8], R25 ;  /* 0x0004c81901007387 */ /* 0x000fe80000100800 */
[----:B------:R-:W-:Y:S04]  /*43b0*/  STL [R1+0x4c4], R26 ;  /* 0x0004c41a01007387 */ /* 0x000fe80000100800 */
[----:B------:R-:W-:Y:S04]  /*43c0*/  STL [R1+0x4c0], R27 ;  /* 0x0004c01b01007387 */ /* 0x000fe80000100800 */
[----:B------:R-:W-:Y:S04]  /*43d0*/  STL [R1+0x4bc], R16 ;  /* 0x0004bc1001007387 */ /* 0x000fe80000100800 */
[----:B------:R0:W-:Y:S04]  /*43e0*/  STL [R1+0x4b8], R17 ;  /* 0x0004b81101007387 */ /* 0x0001e80000100800 */
[----:B------:R-:W-:Y:S04]  /*43f0*/  STL [R1+0x4b4], R18 ;  /* 0x0004b41201007387 */ /* 0x000fe80000100800 */
[----:B------:R1:W-:Y:S04]  /*4400*/  STL [R1+0x4b0], R19 ;  /* 0x0004b01301007387 */ /* 0x0003e80000100800 */
[----:B------:R-:W-:Y:S04]  /*4410*/  STL [R1+0x4ac], R76 ;  /* 0x0004ac4c01007387 */ /* 0x000fe80000100800 */
[----:B------:R-:W-:Y:S04]  /*4420*/  STL [R1+0x4a8], R77 ;  /* 0x0004a84d01007387 */ /* 0x000fe80000100800 */
[----:B------:R-:W-:Y:S04]  /*4430*/  STL [R1+0x4a4], R78 ;  /* 0x0004a44e01007387 */ /* 0x000fe80000100800 */
[----:B------:R1:W-:Y:S04]  /*4440*/  STL [R1+0x4a0], R79 ;  /* 0x0004a04f01007387 */ /* 0x0003e80000100800 */
[----:B0-----:R-:W5:Y:S04]  /*4450*/  LDL.64 R16, [R1+0x408] ;  /* 0x0004080001107983 */ /* 0x001f680000100a00 */
[----:B------:R-:W5:Y:S04]  /*4460*/  LDL.64 R56, [R1+0x3f0] ;  /* 0x0003f00001387983 */ /* 0x000f680000100a00 */
[----:B------:R-:W5:Y:S04]  /*4470*/  LDL.64 R40, [R1+0x3f8] ;  /* 0x0003f80001287983 */ /* 0x000f680000100a00 */
[----:B------:R-:W5:Y:S04]  /*4480*/  LDL.64 R38, [R1+0x400] ;  /* 0x0004000001267983 */ /* 0x000f680000100a00 */
[----:B------:R-:W5:Y:S04]  /*4490*/  LDL.64 R54, [R1+0x3e8] ;  /* 0x0003e80001367983 */ /* 0x000f680000100a00 */
[----:B------:R-:W5:Y:S04]  /*44a0*/  LDL.64 R60, [R1+0x3e0] ;  /* 0x0003e000013c7983 */ /* 0x000f680000100a00 */
[----:B------:R-:W5:Y:S04]  /*44b0*/  LDL.64 R58, [R1+0x3d0] ;  /* 0x0003d000013a7983 */ /* 0x000f680000100a00 */
[----:B------:R-:W5:Y:S04]  /*44c0*/  LDL.64 R48, [R1+0x3c8] ;  /* 0x0003c80001307983 */ /* 0x000f680000100a00 */
[----:B------:R-:W5:Y:S04]  /*44d0*/  LDL.64 R26, [R1+0x3c0] ;  /* 0x0003c000011a7983 */ /* 0x000f680000100a00 */
[----:B-1----:R-:W5:Y:S04]  /*44e0*/  LDL.64 R18, [R1+0x3b8] ;  /* 0x0003b80001127983 */ /* 0x002f680000100a00 */
        /* <DEDUP_REMOVED lines=20> */
[----:B------:R-:W5:Y:S01]  /*4630*/  LDL R252, [R1+0x50] ;  /* 0x0000500001fc7983 */ /* 0x000f620000100800 */
[----:B--2---:R-:W-:-:S05]  /*4640*/  IMAD.WIDE R10, R3, 0x2, R10 ;  /* 0x00000002030a7825 */ /* 0x004fca00078e020a */
[----:B------:R3:W2:Y:S01]  /*4650*/  LDG.E.U16 R47, [R10.64] ;  /* 0x000000040a2f7981 */ /* 0x0006a2000c1e1500 */
[----:B----4-:R-:W-:-:S05]  /*4660*/  IMAD.WIDE R12, R3, 0x2, R12 ;  /* 0x00000002030c7825 */ /* 0x010fca00078e020c */
[----:B------:R5:W4:Y:S01]  /*4670*/  LDG.E.U16 R53, [R12.64] ;  /* 0x000000040c357981 */ /* 0x000b22000c1e1500 */
[----:B---3--:R-:W-:-:S03]  /*4680*/  IMAD.WIDE R10, R3, 0x2, R42 ;  /* 0x00000002030a7825 */ /* 0x008fc600078e022a */
[----:B------:R-:W3:Y:S04]  /*4690*/  LDL.64 R42, [R1+0x3d8] ;  /* 0x0003d800012a7983 */ /* 0x000ee80000100a00 */
[----:B------:R0:W2:Y:S01]  /*46a0*/  LDG.E.U16 R10, [R10.64] ;  /* 0x000000040a0a7981 */ /* 0x0000a2000c1e1500 */
[----:B-----5:R-:W-:-:S05]  /*46b0*/  IMAD.WIDE R12, R3, 0x2, R28 ;  /* 0x00000002030c7825 */ /* 0x020fca00078e021c */
[----:B0-----:R0:W3:Y:S02]  /*46c0*/  LDG.E.U16 R11, [R12.64] ;  /* 0x000000040c0b7981 */ /* 0x0010e4000c1e1500 */
[C---:B0-----:R-:W-:Y:S02]  /*46d0*/  IMAD.WIDE R12, R3.reuse, 0x2, R16 ;  /* 0x00000002030c7825 */ /* 0x041fe400078e0210 */
[----:B------:R-:W2:Y:S02]  /*46e0*/  LDL.64 R16, [R1+0x3b0] ;  /* 0x0003b00001107983 */ /* 0x000ea40000100a00 */
[C---:B------:R-:W-:Y:S02]  /*46f0*/  IMAD.WIDE R22, R3.reuse, 0x2, R22 ;  /* 0x0000000203167825 */ /* 0x040fe400078e0216 */
[----:B------:R0:W4:Y:S02]  /*4700*/  LDG.E.U16 R12, [R12.64] ;  /* 0x000000040c0c7981 */ /* 0x000124000c1e1500 */
[----:B------:R-:W-:-:S02]  /*4710*/  IMAD.WIDE R20, R3, 0x2, R20 ;  /* 0x0000000203147825 */ /* 0x000fc400078e0214 */
[----:B------:R1:W4:Y:S02]  /*4720*/  LDG.E.U16 R51, [R22.64] ;  /* 0x0000000416337981 */ /* 0x000324000c1e1500 */
[C---:B------:R-:W-:Y:S02]  /*4730*/  IMAD.WIDE R14, R3.reuse, 0x2, R14 ;  /* 0x00000002030e7825 */ /* 0x040fe400078e020e */
[----:B------:R0:W4:Y:S02]  /*4740*/  LDG.E.U16 R46, [R20.64] ;  /* 0x00000004142e7981 */ /* 0x000124000c1e1500 */
[C---:B------:R-:W-:Y:S02]  /*4750*/  IMAD.WIDE R36, R3.reuse, 0x2, R36 ;  /* 0x0000000203247825 */ /* 0x040fe400078e0224 */
[----:B------:R0:W4:Y:S02]  /*4760*/  LDG.E.U16 R29, [R14.64] ;  /* 0x000000040e1d7981 */ /* 0x000124000c1e1500 */
[----:B-1----:R-:W-:-:S02]  /*4770*/  IMAD.WIDE R22, R3, 0x2, R62 ;  /* 0x0000000203167825 */ /* 0x002fc400078e023e */
[----:B------:R-:W4:Y:S02]  /*4780*/  LDL.64 R62, [R1+0x398] ;  /* 0x00039800013e7983 */ /* 0x000f240000100a00 */
[C---:B0-----:R-:W-:Y:S02]  /*4790*/  IMAD.WIDE R20, R3.reuse, 0x2, R44 ;  /* 0x0000000203147825 */ /* 0x041fe400078e022c */
[----:B------:R0:W3:Y:S02]  /*47a0*/  LDG.E.U16 R45, [R22.64] ;  /* 0x00000004162d7981 */ /* 0x0000e4000c1e1500 */
[C---:B------:R-:W-:Y:S02]  /*47b0*/  IMAD.WIDE R40, R3.reuse, 0x2, R40 ;  /* 0x0000000203287825 */ /* 0x040fe400078e0228 */
[----:B------:R1:W3:Y:S02]  /*47c0*/  LDG.E.U16 R28, [R20.64] ;  /* 0x00000004141c7981 */ /* 0x0002e4000c1e1500 */
[----:B------:R-:W-:-:S02]  /*47d0*/  IMAD.WIDE R14, R3, 0x2, R38 ;  /* 0x00000002030e7825 */ /* 0x000fc400078e0226 */
[----:B------:R1:W3:Y:S02]  /*47e0*/  LDG.E.U16 R39, [R36.64] ;  /* 0x0000000424277981 */ /* 0x0002e4000c1e1500 */
[C---:B0-----:R-:W-:Y:S02]  /*47f0*/  IMAD.WIDE R22, R3.reuse, 0x2, R56 ;  /* 0x0000000203167825 */ /* 0x041fe400078e0238 */
[----:B------:R-:W3:Y:S02]  /*4800*/  LDL.64 R56, [R1+0x3a8] ;  /* 0x0003a80001387983 */ /* 0x000ee40000100a00 */
[C---:B------:R-:W-:Y:S02]  /*4810*/  IMAD.WIDE R8, R3.reuse, 0x2, R8 ;  /* 0x0000000203087825 */ /* 0x040fe400078e0208 */
[----:B------:R0:W3:Y:S02]  /*4820*/  LDG.E.U16 R44, [R40.64] ;  /* 0x00000004282c7981 */ /* 0x0000e4000c1e1500 */
[----:B-1----:R-:W-:-:S02]  /*4830*/  IMAD.WIDE R36, R3, 0x2, R54 ;  /* 0x0000000203247825 */ /* 0x002fc400078e0236 */
[----:B------:R3:W3:Y:S02]  /*4840*/  LDG.E.U16 R52, [R14.64] ;  /* 0x000000040e347981 */ /* 0x0006e4000c1e1500 */
[C---:B------:R-:W-:Y:S02]  /*4850*/  IMAD.WIDE R20, R3.reuse, 0x2, R60 ;  /* 0x0000000203147825 */ /* 0x040fe400078e023c */
[----:B------:R1:W3:Y:S02]  /*4860*/  LDG.E.U16 R8, [R8.64] ;  /* 0x0000000408087981 */ /* 0x0002e4000c1e1500 */
[C---:B0-----:R-:W-:Y:S02]  /*4870*/  IMAD.WIDE R40, R3.reuse, 0x2, R58 ;  /* 0x0000000203287825 */ /* 0x041fe400078e023a */
[----:B------:R-:W3:Y:S04]  /*4880*/  LDL.64 R58, [R1+0x370] ;  /* 0x00037000013a7983 */ /* 0x000ee80000100a00 */
[----:B------:R-:W3:Y:S04]  /*4890*/  LDL.64 R60, [R1+0x378] ;  /* 0x00037800013c7983 */ /* 0x000ee80000100a00 */
[----:B-1----:R0:W3:Y:S04]  /*48a0*/  LDG.E.U16 R9, [R36.64] ;  /* 0x0000000424097981 */ /* 0x0020e8000c1e1500 */
[----:B------:R1:W3:Y:S04]  /*48b0*/  LDG.E.U16 R50, [R20.64] ;  /* 0x0000000414327981 */ /* 0x0002e8000c1e1500 */
[----:B------:R-:W3:Y:S01]  /*48c0*/  LDL.64 R54, [R1+0x3a0] ;  /* 0x0003a00001367983 */ /* 0x000ee20000100a00 */
[----:B0-----:R-:W-:-:S03]  /*48d0*/  IMAD.WIDE R36, R3, 0x2, R48 ;  /* 0x0000000203247825 */ /* 0x001fc600078e0230 */
[----:B------:R0:W3:Y:S01]  /*48e0*/  LDG.E.U16 R23, [R22.64] ;  /* 0x0000000416177981 */ /* 0x0000e2000c1e1500 */
[----:B------:R-:W-:-:S03]  /*48f0*/  IMAD.WIDE R48, R3, 0x2, R26 ;  /* 0x0000000203307825 */ /* 0x000fc600078e021a */
[----:B------:R-:W3:Y:S01]  /*4900*/  LDL.64 R26, [R1+0x350] ;  /* 0x00035000011a7983 */ /* 0x000ee20000100a00 */
[----:B-1----:R-:W-:-:S03]  /*4910*/  IMAD.WIDE R20, R3, 0x2, R18 ;  /* 0x0000000203147825 */ /* 0x002fc600078e0212 */
[----:B------:R-:W3:Y:S01]  /*4920*/  LDL.64 R18, [R1+0x348] ;  /* 0x0003480001127983 */ /* 0x000ee20000100a00 */
[----:B------:R-:W-:-:S03]  /*4930*/  IMAD.WIDE R30, R3, 0x2, R30 ;  /* 0x00000002031e7825 */ /* 0x000fc600078e021e */
[----:B0-----:R4:W3:Y:S04]  /*4940*/  LDG.E.U16 R22, [R40.64] ;  /* 0x0000000428167981 */ /* 0x0018e8000c1e1500 */
[----:B------:R0:W3:Y:S04]  /*4950*/  LDG.E.U16 R13, [R36.64] ;  /* 0x00000004240d7981 */ /* 0x0000e8000c1e1500 */
[----:B------:R1:W3:Y:S04]  /*4960*/  LDG.E.U16 R30, [R30.64] ;  /* 0x000000041e1e7981 */ /* 0x0002e8000c1e1500 */
[----:B------:R0:W3:Y:S02]  /*4970*/  LDG.E.U16 R48, [R48.64] ;  /* 0x0000000430307981 */ /* 0x0000e4000c1e1500 */
[----:B---3--:R-:W-:-:S02]  /*4980*/  IMAD.WIDE R14, R3, 0x2, R42 ;  /* 0x00000002030e7825 */ /* 0x008fc400078e022a */
[----:B------:R3:W5:Y:S04]  /*4990*/  LDG.E.U16 R42, [R20.64] ;  /* 0x00000004142a7981 */ /* 0x000768000c1e1500 */
[----:B------:R2:W5:Y:S02]  /*49a0*/  LDG.E.U16 R43, [R14.64] ;  /* 0x000000040e2b7981 */ /* 0x000564000c1e1500 */
[C---:B--2---:R-:W-:Y:S02]  /*49b0*/  IMAD.WIDE R14, R3.reuse, 0x2, R16 ;  /* 0x00000002030e7825 */ /* 0x044fe400078e0210 */
[----:B------:R-:W2:Y:S04]  /*49c0*/  LDL.64 R16, [R1+0x340] ;  /* 0x0003400001107983 */ /* 0x000ea80000100a00 */
[----:B---3--:R3:W5:Y:S01]  /*49d0*/  LDG.E.U16 R21, [R14.64] ;  /* 0x000000040e157981 */ /* 0x008762000c1e1500 */
[----:B0-----:R-:W-:-:S03]  /*49e0*/  IMAD.WIDE R36, R3, 0x2, R72 ;  /* 0x0000000203247825 */ /* 0x001fc600078e0248 */
[----:B------:R-:W5:Y:S04]  /*49f0*/  LDL.64 R72, [R1+0x2e8] ;  /* 0x0002e80001487983 */ /* 0x000f680000100a00 */
[----:B------:R0:W5:Y:S01]  /*4a00*/  LDG.E.U16 R36, [R36.64] ;  /* 0x0000000424247981 */ /* 0x000162000c1e1500 */
[----:B---3--:R-:W-:-:S03]  /*4a10*/  IMAD.WIDE R14, R3, 0x2, R74 ;  /* 0x00000002030e7825 */ /* 0x008fc600078e024a */
[----:B------:R-:W3:Y:S01]  /*4a20*/  LDL.64 R74, [R1+0x2e0] ;  /* 0x0002e000014a7983 */ /* 0x000ee20000100a00 */
[----:B----4-:R-:W-:-:S03]  /*4a30*/  IMAD.WIDE R40, R3, 0x2, R62 ;  /* 0x0000000203287825 */ /* 0x010fc600078e023e */
[----:B------:R4:W3:Y:S04]  /*4a40*/  LDG.E.U16 R20, [R14.64] ;  /* 0x000000040e147981 */ /* 0x0008e8000c1e1500 */
[----:B------:R-:W3:Y:S04]  /*4a50*/  LDL.64 R62, [R1+0x338] ;  /* 0x00033800013e7983 */ /* 0x000ee80000100a00 */
[----:B------:R0:W5:Y:S01]  /*4a60*/  LDG.E.U16 R41, [R40.64] ;  /* 0x0000000428297981 */ /* 0x000162000c1e1500 */
[----:B------:R-:W-:-:S04]  /*4a70*/  IMAD.WIDE R56, R3, 0x2, R56 ;  /* 0x0000000203387825 */ /* 0x000fc800078e0238 */
[C---:B----4-:R-:W-:Y:S01]  /*4a80*/  IMAD.WIDE R14, R3.reuse, 0x2, R70 ;  /* 0x00000002030e7825 */ /* 0x050fe200078e0246 */
[----:B-1----:R1:W4:Y:S04]  /*4a90*/  LDG.E.U16 R31, [R56.64] ;  /* 0x00000004381f7981 */ /* 0x002328000c1e1500 */
[----:B------:R-:W4:Y:S04]  /*4aa0*/  LDL.64 R70, [R1+0x2c8] ;  /* 0x0002c80001467983 */ /* 0x000f280000100a00 */
[----:B------:R0:W4:Y:S01]  /*4ab0*/  LDG.E.U16 R14, [R14.64] ;  /* 0x000000040e0e7981 */ /* 0x000122000c1e1500 */
[----:B-1----:R-:W-:-:S04]  /*4ac0*/  IMAD.WIDE R56, R3, 0x2, R68 ;  /* 0x0000000203387825 */ /* 0x002fc800078e0244 */
[C---:B------:R-:W-:Y:S01]  /*4ad0*/  IMAD.WIDE R58, R3.reuse, 0x2, R58 ;  /* 0x00000002033a7825 */ /* 0x040fe200078e023a */
[----:B0-----:R0:W4:Y:S03]  /*4ae0*/  LDG.E.U16 R37, [R56.64] ;  /* 0x0000000438257981 */ /* 0x001126000c1e1500 */
[C---:B------:R-:W-:Y:S01]  /*4af0*/  IMAD.WIDE R60, R3.reuse, 0x2, R60 ;  /* 0x00000002033c7825 */ /* 0x040fe200078e023c */
[----:B------:R1:W4:Y:S04]  /*4b00*/  LDG.E.U16 R15, [R58.64] ;  /* 0x000000043a0f7981 */ /* 0x000328000c1e1500 */
[----:B------:R2:W4:Y:S01]  /*4b10*/  LDG.E.U16 R40, [R60.64] ;  /* 0x000000043c287981 */ /* 0x000522000c1e1500 */
[----:B0-----:R-:W-:-:S03]  /*4b20*/  IMAD.WIDE R56, R3, 0x2, R26 ;  /* 0x0000000203387825 */ /* 0x001fc600078e021a */
[----:B------:R-:W4:Y:S01]  /*4b30*/  LDL.64 R26, [R1+0x288] ;  /* 0x00028800011a7983 */ /* 0x000f220000100a00 */
[----:B-1----:R-:W-:-:S03]  /*4b40*/  IMAD.WIDE R58, R3, 0x2, R18 ;  /* 0x00000002033a7825 */ /* 0x002fc600078e0212 */
[----:B------:R-:W4:Y:S01]  /*4b50*/  LDL.64 R18, [R1+0x320] ;  /* 0x0003200001127983 */ /* 0x000f220000100a00 */
[----:B--2---:R-:W-:-:S03]  /*4b60*/  IMAD.WIDE R60, R3, 0x2, R16 ;  /* 0x00000002033c7825 */ /* 0x004fc600078e0210 */
[----:B------:R-:W2:Y:S01]  /*4b70*/  LDL.64 R16, [R1+0x300] ;  /* 0x0003000001107983 */ /* 0x000ea20000100a00 */
[----:B------:R-:W-:-:S05]  /*4b80*/  IMAD.WIDE R54, R3, 0x2, R54 ;  /* 0x0000000203367825 */ /* 0x000fca00078e0236 */
[----:B------:R0:W2:Y:S02]  /*4b90*/  LDG.E.U16 R38, [R54.64] ;  /* 0x0000000436267981 */ /* 0x0000a4000c1e1500 */
[C---:B0-----:R-:W-:Y:S02]  /*4ba0*/  IMAD.WIDE R54, R3.reuse, 0x2, R66 ;  /* 0x0000000203367825 */ /* 0x041fe400078e0242 */
[----:B------:R0:W2:Y:S04]  /*4bb0*/  LDG.E.U16 R66, [R58.64] ;  /* 0x000000043a427981 */ /* 0x0000a8000c1e1500 */
[----:B------:R1:W2:Y:S01]  /*4bc0*/  LDG.E.U16 R49, [R54.64] ;  /* 0x0000000436317981 */ /* 0x0002a2000c1e1500 */
[----:B---3--:R-:W-:-:S03]  /*4bd0*/  IMAD.WIDE R62, R3, 0x2, R62 ;  /* 0x00000002033e7825 */ /* 0x008fc600078e023e */
[----:B------:R5:W3:Y:S01]  /*4be0*/  LDG.E.U16 R67, [R60.64] ;  /* 0x000000043c437981 */ /* 0x000ae2000c1e1500 */
[----:B0-----:R-:W-:-:S03]  /*4bf0*/  IMAD.WIDE R58, R3, 0x2, R78 ;  /* 0x00000002033a7825 */ /* 0x001fc600078e024e */
[----:B------:R4:W3:Y:S01]  /*4c00*/  LDG.E.U16 R68, [R62.64] ;  /* 0x000000043e447981 */ /* 0x0008e2000c1e1500 */
[----:B-1----:R-:W-:-:S03]  /*4c10*/  IMAD.WIDE R54, R3, 0x2, R64 ;  /* 0x0000000203367825 */ /* 0x002fc600078e0240 */
[----:B------:R0:W3:Y:S04]  /*4c20*/  LDG.E.U16 R65, [R56.64] ;  /* 0x0000000438417981 */ /* 0x0000e8000c1e1500 */
[----:B------:R1:W3:Y:S01]  /*4c30*/  LDG.E.U16 R64, [R54.64] ;  /* 0x0000000436407981 */ /* 0x0002e2000c1e1500 */
[----:B-----5:R-:W-:-:S03]  /*4c40*/  IMAD.WIDE R60, R3, 0x2, R72 ;  /* 0x00000002033c7825 */ /* 0x020fc600078e0248 */
[----:B------:R-:W5:Y:S01]  /*4c50*/  LDL.64 R78, [R1+0x2f0] ;  /* 0x0002f000014e7983 */ /* 0x000f620000100a00 */
[----:B0-----:R-:W-:-:S03]  /*4c60*/  IMAD.WIDE R56, R3, 0x2, R80 ;  /* 0x0000000203387825 */ /* 0x001fc600078e0250 */
[----:B------:R2:W3:Y:S01]  /*4c70*/  LDG.E.U16 R72, [R60.64] ;  /* 0x000000043c487981 */ /* 0x0004e2000c1e1500 */
[----:B-1----:R-:W-:-:S04]  /*4c80*/  IMAD.WIDE R54, R3, 0x2, R82 ;  /* 0x0000000203367825 */ /* 0x002fc800078e0252 */
[C---:B----4-:R-:W-:Y:S01]  /*4c90*/  IMAD.WIDE R62, R3.reuse, 0x2, R70 ;  /* 0x00000002033e7825 */ /* 0x050fe200078e0246 */
[----:B------:R0:W4:Y:S04]  /*4ca0*/  LDG.E.U16 R69, [R54.64] ;  /* 0x0000000436457981 */ /* 0x000128000c1e1500 */
[----:B------:R1:W3:Y:S04]  /*4cb0*/  LDG.E.U16 R70, [R56.64] ;  /* 0x0000000438467981 */ /* 0x0002e8000c1e1500 */
[----:B------:R1:W3:Y:S01]  /*4cc0*/  LDG.E.U16 R71, [R58.64] ;  /* 0x000000043a477981 */ /* 0x0002e2000c1e1500 */
[----:B0-----:R-:W-:-:S03]  /*4cd0*/  IMAD.WIDE R54, R3, 0x2, R76 ;  /* 0x0000000203367825 */ /* 0x001fc600078e024c */
[----:B------:R-:W3:Y:S04]  /*4ce0*/  LDL.64 R76, [R1+0x2d0] ;  /* 0x0002d000014c7983 */ /* 0x000ee80000100a00 */
[----:B------:R0:W3:Y:S01]  /*4cf0*/  LDG.E.U16 R73, [R62.64] ;  /* 0x000000043e497981 */ /* 0x0000e2000c1e1500 */
[----:B-1----:R-:W-:-:S03]  /*4d00*/  IMAD.WIDE R56, R3, 0x2, R26 ;  /* 0x0000000203387825 */ /* 0x002fc600078e021a */
[----:B------:R-:W4:Y:S01]  /*4d10*/  LDL.64 R26, [R1+0x2b0] ;  /* 0x0002b000011a7983 */ /* 0x000f220000100a00 */
[----:B------:R-:W-:-:S03]  /*4d20*/  IMAD.WIDE R58, R3, 0x2, R18 ;  /* 0x00000002033a7825 */ /* 0x000fc600078e0212 */
[----:B------:R-:W4:Y:S01]  /*4d30*/  LDL.64 R18, [R1+0x290] ;  /* 0x0002900001127983 */ /* 0x000f220000100a00 */
[----:B--2---:R-:W-:-:S03]  /*4d40*/  IMAD.WIDE R60, R3, 0x2, R16 ;  /* 0x00000002033c7825 */ /* 0x004fc600078e0210 */
[----:B------:R1:W2:Y:S04]  /*4d50*/  LDG.E.U16 R80, [R58.64] ;  /* 0x000000043a507981 */ /* 0x0002a8000c1e1500 */
[----:B------:R-:W2:Y:S01]  /*4d60*/  LDL.64 R16, [R1+0x270] ;  /* 0x0002700001107983 */ /* 0x000ea20000100a00 */
[----:B0-----:R-:W-:-:S03]  /*4d70*/  IMAD.WIDE R62, R3, 0x2, R74 ;  /* 0x00000002033e7825 */ /* 0x001fc600078e024a */
[----:B------:R0:W2:Y:S04]  /*4d80*/  LDG.E.U16 R74, [R54.64] ;  /* 0x00000004364a7981 */ /* 0x0000a8000c1e1500 */
[----:B------:R0:W2:Y:S01]  /*4d90*/  LDG.E.U16 R75, [R56.64] ;  /* 0x00000004384b7981 */ /* 0x0000a2000c1e1500 */
[----:B-1----:R-:W-:-:S03]  /*4da0*/  IMAD.WIDE R58, R3, 0x2, R102 ;  /* 0x00000002033a7825 */ /* 0x002fc600078e0266 */
[----:B------:R1:W2:Y:S01]  /*4db0*/  LDG.E.U16 R81, [R60.64] ;  /* 0x000000043c517981 */ /* 0x0002a2000c1e1500 */
[----:B0-----:R-:W-:-:S03]  /*4dc0*/  IMAD.WIDE R54, R3, 0x2, R106 ;  /* 0x0000000203367825 */ /* 0x001fc600078e026a */
[----:B------:R0:W2:Y:S01]  /*4dd0*/  LDG.E.U16 R82, [R62.64] ;  /* 0x000000043e527981 */ /* 0x0000a2000c1e1500 */
[----:B------:R-:W-:-:S03]  /*4de0*/  IMAD.WIDE R56, R3, 0x2, R104 ;  /* 0x0000000203387825 */ /* 0x000fc600078e0268 */
[----:B------:R1:W2:Y:S01]  /*4df0*/  LDG.E.U16 R83, [R54.64] ;  /* 0x0000000436537981 */ /* 0x0002a2000c1e1500 */
[----:B0-----:R-:W-:-:S03]  /*4e00*/  IMAD.WIDE R62, R3, 0x2, R88 ;  /* 0x00000002033e7825 */ /* 0x001fc600078e0258 */
[----:B------:R0:W2:Y:S04]  /*4e10*/  LDG.E.U16 R88, [R56.64] ;  /* 0x0000000438587981 */ /* 0x0000a8000c1e1500 */
[----:B------:R5:W2:Y:S01]  /*4e20*/  LDG.E.U16 R89, [R58.64] ;  /* 0x000000043a597981 */ /* 0x000aa2000c1e1500 */
[----:B-1----:R-:W-:-:S03]  /*4e30*/  IMAD.WIDE R60, R3, 0x2, R90 ;  /* 0x00000002033c7825 */ /* 0x002fc600078e025a */
[----:B------:R1:W2:Y:S01]  /*4e40*/  LDG.E.U16 R91, [R62.64] ;  /* 0x000000043e5b7981 */ /* 0x0002a2000c1e1500 */
[----:B------:R-:W-:-:S03]  /*4e50*/  IMAD.WIDE R54, R3, 0x2, R100 ;  /* 0x0000000203367825 */ /* 0x000fc600078e0264 */
[----:B------:R1:W2:Y:S01]  /*4e60*/  LDG.E.U16 R90, [R60.64] ;  /* 0x000000043c5a7981 */ /* 0x0002a2000c1e1500 */
[----:B0-----:R-:W-:-:S04]  /*4e70*/  IMAD.WIDE R56, R3, 0x2, R98 ;  /* 0x0000000203387825 */ /* 0x001fc800078e0262 */
[----:B-----5:R-:W-:-:S04]  /*4e80*/  IMAD.WIDE R58, R3, 0x2, R96 ;  /* 0x00000002033a7825 */ /* 0x020fc800078e0260 */
[C---:B-1----:R-:W-:Y:S02]  /*4e90*/  IMAD.WIDE R62, R3.reuse, 0x2, R92 ;  /* 0x00000002033e7825 */ /* 0x042fe400078e025c */
[----:B------:R0:W5:Y:S02]  /*4ea0*/  LDG.E.U16 R92, [R54.64] ;  /* 0x00000004365c7981 */ /* 0x000164000c1e1500 */
[C---:B------:R-:W-:Y:S02]  /*4eb0*/  IMAD.WIDE R60, R3.reuse, 0x2, R94 ;  /* 0x00000002033c7825 */ /* 0x040fe400078e025e */
[----:B------:R3:W5:Y:S04]  /*4ec0*/  LDG.E.U16 R93, [R56.64] ;  /* 0x00000004385d7981 */ /* 0x000768000c1e1500 */
[----:B------:R4:W5:Y:S04]  /*4ed0*/  LDG.E.U16 R94, [R58.64] ;  /* 0x000000043a5e7981 */ /* 0x000968000c1e1500 */
[----:B------:R1:W5:Y:S01]  /*4ee0*/  LDG.E.U16 R95, [R60.64] ;  /* 0x000000043c5f7981 */ /* 0x000362000c1e1500 */
[----:B0-----:R-:W-:-:S03]  /*4ef0*/  IMAD.WIDE R54, R3, 0x2, R78 ;  /* 0x0000000203367825 */ /* 0x001fc600078e024e */
[----:B------:R2:W5:Y:S01]  /*4f00*/  LDG.E.U16 R96, [R62.64] ;  /* 0x000000043e607981 */ /* 0x000562000c1e1500 */
[----:B---3--:R-:W-:-:S03]  /*4f10*/  IMAD.WIDE R56, R3, 0x2, R76 ;  /* 0x0000000203387825 */ /* 0x008fc600078e024c */
[----:B------:R-:W3:Y:S01]  /*4f20*/  LDG.E.U16 R54, [R54.64] ;  /* 0x0000000436367981 */ /* 0x000ee2000c1e1500 */
[----:B----4-:R-:W-:-:S03]  /*4f30*/  IMAD.WIDE R58, R3, 0x2, R26 ;  /* 0x00000002033a7825 */ /* 0x010fc600078e021a */
[----:B------:R-:W4:Y:S01]  /*4f40*/  LDG.E.U16 R56, [R56.64] ;  /* 0x0000000438387981 */ /* 0x000f22000c1e1500 */
[----:B-1----:R-:W-:-:S03]  /*4f50*/  IMAD.WIDE R60, R3, 0x2, R18 ;  /* 0x00000002033c7825 */ /* 0x002fc600078e0212 */
[----:B------:R-:W3:Y:S04]  /*4f60*/  LDG.E.U16 R58, [R58.64] ;  /* 0x000000043a3a7981 */ /* 0x000ee8000c1e1500 */
[----:B------:R-:W3:Y:S04]  /*4f70*/  LDG.E.U16 R60, [R60.64] ;  /* 0x000000043c3c7981 */ /* 0x000ee8000c1e1500 */
[----:B------:R-:W3:Y:S04]  /*4f80*/  LDL.64 R78, [R1+0x260] ;  /* 0x00026000014e7983 */ /* 0x000ee80000100a00 */
[----:B------:R-:W3:Y:S04]  /*4f90*/  LDL.64 R26, [R1+0x258] ;  /* 0x00025800011a7983 */ /* 0x000ee80000100a00 */
[----:B------:R-:W3:Y:S04]  /*4fa0*/  LDL.64 R18, [R1+0x230] ;  /* 0x0002300001127983 */ /* 0x000ee80000100a00 */
[----:B------:R-:W3:Y:S01]  /*4fb0*/  LDL.64 R76, [R1+0x218] ;  /* 0x00021800014c7983 */ /* 0x000ee20000100a00 */
[----:B--2---:R-:W-:-:S06]  /*4fc0*/  IMAD.WIDE R62, R3, 0x2, R16 ;  /* 0x00000002033e7825 */ /* 0x004fcc00078e0210 */
[----:B------:R-:W2:Y:S04]  /*4fd0*/  LDG.E.U16 R62, [R62.64] ;  /* 0x000000043e3e7981 */ /* 0x000ea8000c1e1500 */
[----:B------:R-:W-:Y:S01]  /*4fe0*/  BAR.SYNC.DEFER_BLOCKING 0x0 ;  /* 0x0000000000007b1d */ /* 0x000fe20000010000 */
[C---:B------:R-:W-:Y:S02]  /*4ff0*/  LOP3.LUT R16, R2.reuse, 0x20, RZ, 0x3c, !PT ;  /* 0x0000002002107812 */ /* 0x040fe400078e3cff */
[----:B------:R-:W-:-:S03]  /*5000*/  LOP3.LUT R17, R2, 0x40, RZ, 0x3c, !PT ;  /* 0x0000004002117812 */ /* 0x000fc600078e3cff */
        /* <DEDUP_REMOVED lines=33> */
[----:B------:R-:W-:Y:S04]  /*5220*/  STS.U16 [R17+0x4600], R46 ;  /* 0x0046002e11007388 */ /* 0x000fe80000000400 */
[----:B------:R-:W-:Y:S04]  /*5230*/  STS.U16 [R17+0x4a00], R45 ;  /* 0x004a002d11007388 */ /* 0x000fe80000000400 */
[----:B------:R-:W-:Y:S04]  /*5240*/  STS.U16 [R17+0x4e00], R44 ;  /* 0x004e002c11007388 */ /* 0x000fe80000000400 */
[----:B------:R-:W-:Y:S04]  /*5250*/  STS.U16 [R17+0x5200], R43 ;  /* 0x0052002b11007388 */ /* 0x000fe80000000400 */
[----:B------:R-:W-:Y:S04]  /*5260*/  STS.U16 [R17+0x5600], R42 ;  /* 0x0056002a11007388 */ /* 0x000fe80000000400 */
[----:B------:R-:W-:Y:S04]  /*5270*/  STS.U16 [R17+0x5a00], R41 ;  /* 0x005a002911007388 */ /* 0x000fe80000000400 */
[----:B------:R-:W-:Y:S01]  /*5280*/  STS.U16 [R17+0x5e00], R40 ;  /* 0x005e002811007388 */ /* 0x000fe20000000400 */
[----:B0-----:R-:W-:-:S03]  /*5290*/  LOP3.LUT R16, R2, 0x60, RZ, 0x3c, !PT ;  /* 0x0000006002107812 */ /* 0x001fc600078e3cff */
[----:B------:R-:W-:Y:S04]  /*52a0*/  STS.U16 [R17+0x6200], R64 ;  /* 0x0062004011007388 */ /* 0x000fe80000000400 */
[----:B------:R-:W-:Y:S04]  /*52b0*/  STS.U16 [R17+0x6600], R68 ;  /* 0x0066004411007388 */ /* 0x000fe80000000400 */
[----:B------:R-:W-:Y:S04]  /*52c0*/  STS.U16 [R17+0x6a00], R90 ;  /* 0x006a005a11007388 */ /* 0x000fe80000000400 */
[----:B------:R-:W-:Y:S04]  /*52d0*/  STS.U16 [R17+0x6e00], R91 ;  /* 0x006e005b11007388 */ /* 0x000fe80000000400 */
[----:B-----5:R-:W-:Y:S04]  /*52e0*/  STS.U16 [R17+0x7200], R92 ;  /* 0x0072005c11007388 */ /* 0x020fe80000000400 */
        /* <DEDUP_REMOVED lines=14> */
[----:B---3--:R-:W-:Y:S04]  /*53d0*/  STS.U16 [R16+0x6f00], R54 ;  /* 0x006f003610007388 */ /* 0x008fe80000000400 */
[----:B----4-:R-:W-:Y:S04]  /*53e0*/  STS.U16 [R16+0x7300], R56 ;  /* 0x0073003810007388 */ /* 0x010fe80000000400 */
[----:B------:R-:W-:Y:S04]  /*53f0*/  STS.U16 [R16+0x7700], R58 ;  /* 0x0077003a10007388 */ /* 0x000fe80000000400 */
[----:B------:R-:W-:Y:S04]  /*5400*/  STS.U16 [R16+0x7b00], R60 ;  /* 0x007b003c10007388 */ /* 0x000fe80000000400 */
[----:B--2---:R-:W-:Y:S04]  /*5410*/  STS.U16 [R16+0x7f00], R62 ;  /* 0x007f003e10007388 */ /* 0x004fe80000000400 */
[----:B------:R-:W-:Y:S06]  /*5420*/  BAR.SYNC.DEFER_BLOCKING 0x0 ;  /* 0x0000000000007b1d */ /* 0x000fec0000010000 */
[----:B------:R-:W-:Y:S04]  /*5430*/  LDSM.16.MT88.4 R8, [R252] ;  /* 0x00000000fc08783b */ /* 0x000fe80000004200 */
[----:B------:R-:W0:Y:S04]  /*5440*/  LDSM.16.M88.4 R220, [R4+0x4000] ;  /* 0x0040000004dc783b */ /* 0x000e280000000200 */
[----:B------:R-:W1:Y:S04]  /*5450*/  LDSM.16.M88.4 R28, [R4+0x4400] ;  /* 0x00440000041c783b */ /* 0x000e680000000200 */
[----:B------:R-:W2:Y:S04]  /*5460*/  LDSM.16.M88.4 R208, [R4+0x4800] ;  /* 0x0048000004d0783b */ /* 0x000ea80000000200 */
[----:B------:R-:W3:Y:S04]  /*5470*/  LDSM.16.M88.4 R120, [R4+0x4c00] ;  /* 0x004c00000478783b */ /* 0x000ee80000000200 */
[----:B------:R-:W4:Y:S04]  /*5480*/  LDSM.16.M88.4 R200, [R4+0x5000] ;  /* 0x0050000004c8783b */ /* 0x000f280000000200 */
[----:B------:R-:W5:Y:S04]  /*5490*/  LDSM.16.M88.4 R196, [R4+0x5400] ;  /* 0x0054000004c4783b */ /* 0x000f680000000200 */
[----:B------:R-:W0:Y:S04]  /*54a0*/  LDSM.16.M88.4 R36, [R4+0x5800] ;  /* 0x005800000424783b */ /* 0x000e280000000200 */
[----:B------:R-:W0:Y:S04]  /*54b0*/  LDSM.16.M88.4 R136, [R4+0x5c00] ;  /* 0x005c00000488783b */ /* 0x000e280000000200 */
[----:B------:R-:W1:Y:S04]  /*54c0*/  LDSM.16.M88.4 R184, [R4+0x6000] ;  /* 0x0060000004b8783b */ /* 0x000e680000000200 */
[----:B------:R-:W1:Y:S04]  /*54d0*/  LDSM.16.M88.4 R180, [R4+0x6400] ;  /* 0x0064000004b4783b */ /* 0x000e680000000200 */
[----:B------:R-:W2:Y:S04]  /*54e0*/  LDSM.16.M88.4 R92, [R4+0x6800] ;  /* 0x00680000045c783b */ /* 0x000ea80000000200 */
[----:B------:R-:W2:Y:S04]  /*54f0*/  LDSM.16.M88.4 R172, [R4+0x6c00] ;  /* 0x006c000004ac783b */ /* 0x000ea80000000200 */
[----:B------:R-:W3:Y:S04]  /*5500*/  LDSM.16.M88.4 R80, [R4+0x7000] ;  /* 0x007000000450783b */ /* 0x000ee80000000200 */
[----:B------:R-:W3:Y:S04]  /*5510*/  LDSM.16.M88.4 R116, [R4+0x7400] ;  /* 0x007400000474783b */ /* 0x000ee80000000200 */
[----:B------:R-:W4:Y:S04]  /*5520*/  LDSM.16.M88.4 R152, [R4+0x7800] ;  /* 0x007800000498783b */ /* 0x000f280000000200 */
[----:B------:R-:W4:Y:S04]  /*5530*/  LDSM.16.M88.4 R60, [R4+0x7c00] ;  /* 0x007c0000043c783b */ /* 0x000f280000000200 */
[----:B------:R-:W5:Y:S04]  /*5540*/  LDSM.16.MT88.4 R224, [R252+0x1000] ;  /* 0x00100000fce0783b */ /* 0x000f680000004200 */
[----:B------:R-:W5:Y:S01]  /*5550*/  LDSM.16.MT88.4 R56, [R252+0x80] ;  /* 0x00008000fc38783b */ /* 0x000f620000004200 */
[----:B0-----:R-:W-:Y:S03]  /*5560*/  HMMA.16816.F32.BF16 R164, R8, R220, RZ ;  /* 0x000000dc08a4723c */ /* 0x001fe600000418ff */
[----:B------:R-:W0:Y:S01]  /*5570*/  LDSM.16.MT88.4 R52, [R252+0x1080] ;  /* 0x00108000fc34783b */ /* 0x000e220000004200 */
[----:B------:R-:W-:-:S03]  /*5580*/  LOP3.LUT R16, R4, 0x40, RZ, 0x3c, !PT ;  /* 0x0000004004107812 */ /* 0x000fc600078e3cff */
[----:B------:R-:W-:Y:S01]  /*5590*/  LDSM.16.MT88.4 R228, [R252+0x2000] ;  /* 0x00200000fce4783b */ /* 0x000fe20000004200 */
[C---:B-1----:R-:W-:Y:S08]  /*55a0*/  HMMA.16816.F32.BF16 R88, R8.reuse, R28, RZ ;  /* 0x0000001c0858723c */ /* 0x042ff000000418ff */
[C---:B--2---:R-:W-:Y:S08]  /*55b0*/  HMMA.16816.F32.BF16 R156, R8.reuse, R208, RZ ;  /* 0x000000d0089c723c */ /* 0x044ff000000418ff */
[C---:B---3--:R-:W-:Y:S08]  /*55c0*/  HMMA.16816.F32.BF16 R48, R8.reuse, R120, RZ ;  /* 0x000000780830723c */ /* 0x048ff000000418ff */
[C---:B----4-:R-:W-:Y:S08]  /*55d0*/  HMMA.16816.F32.BF16 R140, R8.reuse, R200, RZ ;  /* 0x000000c8088c723c */ /* 0x050ff000000418ff */
[C---:B-----5:R-:W-:Y:S08]  /*55e0*/  HMMA.16816.F32.BF16 R112, R8.reuse, R196, RZ ;  /* 0x000000c40870723c */ /* 0x060ff000000418ff */
[C---:B------:R-:W-:Y:S08]  /*55f0*/  HMMA.16816.F32.BF16 R12, R8.reuse, R36, RZ ;  /* 0x00000024080c723c */ /* 0x040ff000000418ff */
        /* <DEDUP_REMOVED lines=8> */
[----:B------:R-:W-:Y:S08]  /*5680*/  HMMA.16816.F32.BF16 R8, R8, R60, RZ ;  /* 0x0000003c0808723c */ /* 0x000ff000000418ff */
[C---:B------:R-:W-:Y:S08]  /*5690*/  HMMA.16816.F32.BF16 R164, R224.reuse, R222, R164 ;  /* 0x000000dee0a4723c */ /* 0x040ff000000418a4 */
        /* <DEDUP_REMOVED lines=14> */
[----:B------:R-:W-:Y:S08]  /*5780*/  HMMA.16816.F32.BF16 R224, R224, R62, R8 ;  /* 0x0000003ee0e0723c */ /* 0x000ff00000041808 */
        /* <DEDUP_REMOVED lines=16> */
[C---:B0-----:R-:W-:Y:S01]  /*5890*/  HMMA.16816.F32.BF16 R220, R52.reuse, R222, R216 ;  /* 0x000000de34dc723c */ /* 0x041fe200000418d8 */
[----:B------:R-:W0:Y:S07]  /*58a0*/  LDSM.16.M88.4 R216, [R16+0x4000] ;  /* 0x0040000010d8783b */ /* 0x000e2e0000000200 */
[C---:B------:R-:W-:Y:S01]  /*58b0*/  HMMA.16816.F32.BF16 R28, R52.reuse, R30, R212 ;  /* 0x0000001e341c723c */ /* 0x040fe200000418d4 */
[----:B------:R-:W1:Y:S07]  /*58c0*/  LDSM.16.M88.4 R212, [R16+0x4400] ;  /* 0x0044000010d4783b */ /* 0x000e6e0000000200 */
[C---:B------:R-:W-:Y:S01]  /*58d0*/  HMMA.16816.F32.BF16 R148, R52.reuse, R210, R148 ;  /* 0x000000d23494723c */ /* 0x040fe20000041894 */
[----:B------:R-:W2:Y:S07]  /*58e0*/  LDSM.16.M88.4 R208, [R16+0x4800] ;  /* 0x0048000010d0783b */ /* 0x000eae0000000200 */
[C---:B------:R-:W-:Y:S01]  /*58f0*/  HMMA.16816.F32.BF16 R120, R52.reuse, R122, R204 ;  /* 0x0000007a3478723c */ /* 0x040fe200000418cc */
[----:B------:R-:W3:Y:S07]  /*5900*/  LDSM.16.M88.4 R204, [R16+0x4c00] ;  /* 0x004c000010cc783b */ /* 0x000eee0000000200 */
[C---:B------:R-:W-:Y:S01]  /*5910*/  HMMA.16816.F32.BF16 R96, R52.reuse, R202, R96 ;  /* 0x000000ca3460723c */ /* 0x040fe20000041860 */
[----:B------:R-:W4:Y:S07]  /*5920*/  LDSM.16.M88.4 R200, [R16+0x5000] ;  /* 0x0050000010c8783b */ /* 0x000f2e0000000200 */
[C---:B------:R-:W-:Y:S01]  /*5930*/  HMMA.16816.F32.BF16 R8, R52.reuse, R198, R8 ;  /* 0x000000c63408723c */ /* 0x040fe20000041808 */
[----:B------:R-:W2:Y:S07]  /*5940*/  LDSM.16.M88.4 R196, [R16+0x5400] ;  /* 0x0054000010c4783b */ /* 0x000eae0000000200 */
[C---:B------:R-:W-:Y:S01]  /*5950*/  HMMA.16816.F32.BF16 R36, R52.reuse, R38, R192 ;  /* 0x000000263424723c */ /* 0x040fe200000418c0 */
[----:B------:R-:W0:Y:S07]  /*5960*/  LDSM.16.M88.4 R192, [R16+0x5800] ;  /* 0x0058000010c0783b */ /* 0x000e2e0000000200 */
        /* <DEDUP_REMOVED lines=11> */
[----:B------:R-:W1:Y:S07]  /*5a20*/  LDSM.16.M88.4 R168, [R16+0x7000] ;  /* 0x0070000010a8783b */ /* 0x000e6e0000000200 */
[C---:B------:R-:W-:Y:S01]  /*5a30*/  HMMA.16816.F32.BF16 R116, R52.reuse, R118, R160 ;  /* 0x000000763474723c */ /* 0x040fe200000418a0 */
[----:B------:R-:W-:Y:S07]  /*5a40*/  LDSM.16.M88.4 R160, [R16+0x7800] ;  /* 0x0078000010a0783b */ /* 0x000fee0000000200 */
[C---:B------:R-:W-:Y:S01]  /*5a50*/  HMMA.16816.F32.BF16 R20, R52.reuse, R154, R20 ;  /* 0x0000009a3414723c */ /* 0x040fe20000041814 */
[----:B------:R-:W-:Y:S07]  /*5a60*/  LDSM.16.MT88.4 R152, [R252+0x2080] ;  /* 0x00208000fc98783b */ /* 0x000fee0000004200 */
[----:B------:R-:W-:Y:S01]  /*5a70*/  HMMA.16816.F32.BF16 R60, R52, R62, R56 ;  /* 0x0000003e343c723c */ /* 0x000fe20000041838 */
[----:B------:R-:W4:Y:S04]  /*5a80*/  LDSM.16.M88.4 R56, [R16+0x7400] ;  /* 0x007400001038783b */ /* 0x000f280000000200 */
[----:B------:R0:W4:Y:S04]  /*5a90*/  LDSM.16.M88.4 R52, [R16+0x7c00] ;  /* 0x007c00001034783b */ /* 0x0001280000000200 */
[----:B0-----:R-:W5:Y:S01]  /*5aa0*/  LDL.64 R16, [R1+0x268] ;  /* 0x0002680001107983 */ /* 0x001f620000100a00 */
[C---:B------:R-:W-:Y:S08]  /*5ab0*/  HMMA.16816.F32.BF16 R164, R228.reuse, R216, R164 ;  /* 0x000000d8e4a4723c */ /* 0x040ff000000418a4 */
[C---:B-1----:R-:W-:Y:S08]  /*5ac0*/  HMMA.16816.F32.BF16 R88, R228.reuse, R212, R88 ;  /* 0x000000d4e458723c */ /* 0x042ff00000041858 */
[C---:B--2---:R-:W-:Y:S08]  /*5ad0*/  HMMA.16816.F32.BF16 R156, R228.reuse, R208, R156 ;  /* 0x000000d0e49c723c */ /* 0x044ff0000004189c */
[C---:B---3--:R-:W-:Y:S08]  /*5ae0*/  HMMA.16816.F32.BF16 R48, R228.reuse, R204, R48 ;  /* 0x000000cce430723c */ /* 0x048ff00000041830 */
[C---:B----4-:R-:W-:Y:S08]  /*5af0*/  HMMA.16816.F32.BF16 R140, R228.reuse, R200, R140 ;  /* 0x000000c8e48c723c */ /* 0x050ff0000004188c */
        /* <DEDUP_REMOVED lines=10> */
[----:B------:R-:W-:Y:S01]  /*5ba0*/  HMMA.16816.F32.BF16 R224, R228, R52, R224 ;  /* 0x00000034e4e0723c */ /* 0x000fe200000418e0 */
[----:B------:R-:W2:Y:S04]  /*5bb0*/  LDL.64 R228, [R1+0x228] ;  /* 0x0002280001e47983 */ /* 0x000ea80000100a00 */
[----:B------:R-:W3:Y:S03]  /*5bc0*/  LDL.64 R230, [R1+0x220] ;  /* 0x0002200001e67983 */ /* 0x000ee60000100a00 */
[C---:B------:R-:W-:Y:S01]  /*5bd0*/  HMMA.16816.F32.BF16 R8, R152.reuse, R196, R8 ;  /* 0x000000c49808723c */ /* 0x040fe20000041808 */
[----:B------:R-:W4:Y:S07]  /*5be0*/  LDL.64 R196, [R1+0x1f0] ;  /* 0x0001f00001c47983 */ /* 0x000f2e0000100a00 */
        /* <DEDUP_REMOVED lines=8> */
[C---:B------:R-:W-:Y:S07]  /*5c70*/  HMMA.16816.F32.BF16 R80, R152.reuse, R168, R80 ;  /* 0x000000a89850723c */ /* 0x040fee0000041850 */
[C---:B------:R-:W-:Y:S01]  /*5c80*/  IMAD.WIDE R168, R0.reuse, 0x2, R6 ;  /* 0x0000000200a87825 */ /* 0x040fe200078e0206 */
[C---:B------:R-:W-:Y:S04]  /*5c90*/  HMMA.16816.F32.BF16 R108, R152.reuse, R172, R108 ;  /* 0x000000ac986c723c */ /* 0x040fe8000004186c */
[----:B------:R0:W4:Y:S04]  /*5ca0*/  LDG.E.U16 R25, [R168.64] ;  /* 0x00000004a8197981 */ /* 0x000128000c1e1500 */
[----:B------:R-:W-:Y:S01]  /*5cb0*/  HMMA.16816.F32.BF16 R92, R152, R176, R92 ;  /* 0x000000b0985c723c */ /* 0x000fe2000004185c */
[----:B0-----:R-:W-:-:S06]  /*5cc0*/  IMAD.WIDE R168, R0, 0x2, R26 ;  /* 0x0000000200a87825 */ /* 0x001fcc00078e021a */
[C---:B------:R-:W-:Y:S01]  /*5cd0*/  IMAD.WIDE R176, R0.reuse, 0x2, R78 ;  /* 0x0000000200b07825 */ /* 0x040fe200078e024e */
[----:B------:R-:W-:Y:S01]  /*5ce0*/  HMMA.16816.F32.BF16 R120, R152, R204, R120 ;  /* 0x000000cc9878723c */ /* 0x000fe20000041878 */
[----:B------:R3:W4:Y:S04]  /*5cf0*/  LDG.E.U16 R78, [R168.64] ;  /* 0x00000004a84e7981 */ /* 0x000728000c1e1500 */
[----:B------:R-:W4:Y:S01]  /*5d00*/  LDL.64 R204, [R1+0x1b0] ;  /* 0x0001b00001cc7983 */ /* 0x000f220000100a00 */
[----:B-----5:R-:W-:-:S05]  /*5d10*/  IMAD.WIDE R172, R0, 0x2, R16 ;  /* 0x0000000200ac7825 */ /* 0x020fca00078e0210 */
[----:B------:R0:W5:Y:S02]  /*5d20*/  LDG.E.U16 R16, [R172.64] ;  /* 0x00000004ac107981 */ /* 0x000164000c1e1500 */
[C---:B0-----:R-:W-:Y:S02]  /*5d30*/  IMAD.WIDE R172, R0.reuse, 0x2, R18 ;  /* 0x0000000200ac7825 */ /* 0x041fe400078e0212 */
[----:B------:R2:W5:Y:S04]  /*5d40*/  LDG.E.U16 R19, [R176.64] ;  /* 0x00000004b0137981 */ /* 0x000568000c1e1500 */
[----:B------:R0:W5:Y:S02]  /*5d50*/  LDG.E.U16 R26, [R172.64] ;  /* 0x00000004ac1a7981 */ /* 0x000164000c1e1500 */
[----:B0-----:R-:W-:-:S05]  /*5d60*/  IMAD.WIDE R172, R0, 0x2, R76 ;  /* 0x0000000200ac7825 */ /* 0x001fca00078e024c */
[----:B------:R0:W5:Y:S01]  /*5d70*/  LDG.E.U16 R79, [R172.64] ;  /* 0x00000004ac4f7981 */ /* 0x000162000c1e1500 */
[C---:B--2---:R-:W-:Y:S01]  /*5d80*/  IMAD.WIDE R176, R0.reuse, 0x2, R228 ;  /* 0x0000000200b07825 */ /* 0x044fe200078e02e4 */
[----:B------:R-:W-:Y:S02]  /*5d90*/  HMMA.16816.F32.BF16 R96, R152, R200, R96 ;  /* 0x000000c89860723c */ /* 0x000fe40000041860 */
[----:B------:R-:W2:Y:S01]  /*5da0*/  LDL.64 R200, [R1+0x1a0] ;  /* 0x0001a00001c87983 */ /* 0x000ea20000100a00 */
[----:B---3--:R-:W-:-:S03]  /*5db0*/  IMAD.WIDE R168, R0, 0x2, R230 ;  /* 0x0000000200a87825 */ /* 0x008fc600078e02e6 */
[----:B------:R4:W3:Y:S04]  /*5dc0*/  LDG.E.U16 R17, [R176.64] ;  /* 0x00000004b0117981 */ /* 0x0008e8000c1e1500 */
[----:B------:R1:W2:Y:S04]  /*5dd0*/  LDG.E.U16 R76, [R168.64] ;  /* 0x00000004a84c7981 */ /* 0x0002a8000c1e1500 */
[----:B------:R-:W2:Y:S01]  /*5de0*/  LDL.64 R228, [R1+0x130] ;  /* 0x0001300001e47983 */ /* 0x000ea20000100a00 */
[----:B----4-:R-:W-:-:S03]  /*5df0*/  IMAD.WIDE R176, R0, 0x2, R196 ;  /* 0x0000000200b07825 */ /* 0x010fc600078e02c4 */
[----:B------:R-:W4:Y:S01]  /*5e00*/  LDL.64 R196, [R1+0x198] ;  /* 0x0001980001c47983 */ /* 0x000f220000100a00 */
[----:B-1----:R-:W-:-:S03]  /*5e10*/  IMAD.WIDE R168, R0, 0x2, R180 ;  /* 0x0000000200a87825 */ /* 0x002fc600078e02b4 */
[----:B------:R-:W2:Y:S01]  /*5e20*/  LDL.64 R180, [R1+0x170] ;  /* 0x0001700001b47983 */ /* 0x000ea20000100a00 */
[----:B0-----:R-:W-:-:S03]  /*5e30*/  IMAD.WIDE R172, R0, 0x2, R192 ;  /* 0x0000000200ac7825 */ /* 0x001fc600078e02c0 */
[----:B------:R0:W3:Y:S04]  /*5e40*/  LDG.E.U16 R27, [R176.64] ;  /* 0x00000004b01b7981 */ /* 0x0000e8000c1e1500 */
[----:B------:R1:W3:Y:S04]  /*5e50*/  LDG.E.U16 R77, [R172.64] ;  /* 0x00000004ac4d7981 */ /* 0x0002e8000c1e1500 */
[----:B------:R-:W3:Y:S01]  /*5e60*/  LDL.64 R192, [R1+0x168] ;  /* 0x0001680001c07983 */ /* 0x000ee20000100a00 */
[----:B0-----:R-:W-:-:S03]  /*5e70*/  IMAD.WIDE R176, R0, 0x2, R188 ;  /* 0x0000000200b07825 */ /* 0x001fc600078e02bc */
[----:B------:R-:W3:Y:S01]  /*5e80*/  LDL.64 R188, [R1+0x160] ;  /* 0x0001600001bc7983 */ /* 0x000ee20000100a00 */
[----:B-1----:R-:W-:-:S03]  /*5e90*/  IMAD.WIDE R172, R0, 0x2, R184 ;  /* 0x0000000200ac7825 */ /* 0x002fc600078e02b8 */
[----:B------:R-:W5:Y:S04]  /*5ea0*/  LDL.64 R184, [R1+0x158] ;  /* 0x0001580001b87983 */ /* 0x000f680000100a00 */
[----:B------:R0:W5:Y:S01]  /*5eb0*/  LDG.E.U16 R18, [R168.64] ;  /* 0x00000004a8127981 */ /* 0x000162000c1e1500 */
[C---:B------:R-:W-:Y:S03]  /*5ec0*/  HMMA.16816.F32.BF16 R220, R152.reuse, R216, R220 ;  /* 0x000000d898dc723c */ /* 0x040fe600000418dc */
[----:B------:R1:W5:Y:S04]  /*5ed0*/  LDG.E.U16 R217, [R176.64] ;  /* 0x00000004b0d97981 */ /* 0x000368000c1e1500 */
[----:B------:R-:W5:Y:S01]  /*5ee0*/  LDL.64 R230, [R1+0xa8] ;  /* 0x0000a80001e67983 */ /* 0x000f620000100a00 */
[C---:B------:R-:W-:Y:S03]  /*5ef0*/  HMMA.16816.F32.BF16 R28, R152.reuse, R212, R28 ;  /* 0x000000d4981c723c */ /* 0x040fe6000004181c */
[----:B------:R2:W5:Y:S05]  /*5f00*/  LDG.E.U16 R213, [R172.64] ;  /* 0x00000004acd57981 */ /* 0x00056a000c1e1500 */
[----:B------:R-:W-:Y:S01]  /*5f10*/  HMMA.16816.F32.BF16 R148, R152, R208, R148 ;  /* 0x000000d09894723c */ /* 0x000fe20000041894 */
[----:B0-----:R-:W-:-:S05]  /*5f20*/  IMAD.WIDE R168, R0, 0x2, R204 ;  /* 0x0000000200a87825 */ /* 0x001fca00078e02cc */
[----:B------:R4:W5:Y:S02]  /*5f30*/  LDG.E.U16 R216, [R168.64] ;  /* 0x00000004a8d87981 */ /* 0x000964000c1e1500 */
[C---:B----4-:R-:W-:Y:S02]  /*5f40*/  IMAD.WIDE R168, R0.reuse, 0x2, R196 ;  /* 0x0000000200a87825 */ /* 0x050fe400078e02c4 */
[----:B------:R-:W4:Y:S02]  /*5f50*/  LDL.64 R196, [R1+0x128] ;  /* 0x0001280001c47983 */ /* 0x000f240000100a00 */
[C---:B--2---:R-:W-:Y:S02]  /*5f60*/  IMAD.WIDE R172, R0.reuse, 0x2, R180 ;  /* 0x0000000200ac7825 */ /* 0x044fe400078e02b4 */
[----:B------:R-:W2:Y:S04]  /*5f70*/  LDL.64 R180, [R1+0x120] ;  /* 0x0001200001b47983 */ /* 0x000ea80000100a00 */
[----:B------:R3:W2:Y:S04]  /*5f80*/  LDG.E.U16 R209, [R168.64] ;  /* 0x00000004a8d17981 */ /* 0x0006a8000c1e1500 */
[----:B------:R5:W2:Y:S01]  /*5f90*/  LDG.E.U16 R208, [R172.64] ;  /* 0x00000004acd07981 */ /* 0x000aa2000c1e1500 */
[----:B---3--:R-:W-:-:S03]  /*5fa0*/  IMAD.WIDE R168, R0, 0x2, R188 ;  /* 0x0000000200a87825 */ /* 0x008fc600078e02bc */
[----:B------:R-:W3:Y:S01]  /*5fb0*/  LDL.64 R188, [R1+0xb0] ;  /* 0x0000b00001bc7983 */ /* 0x000ee20000100a00 */
[----:B-----5:R-:W-:-:S03]  /*5fc0*/  IMAD.WIDE R172, R0, 0x2, R184 ;  /* 0x0000000200ac7825 */ /* 0x020fc600078e02b8 */
[----:B------:R-:W5:Y:S01]  /*5fd0*/  LDL.64 R184, [R1+0xe0] ;  /* 0x0000e00001b87983 */ /* 0x000f620000100a00 */
[----:B-1----:R-:W-:-:S03]  /*5fe0*/  IMAD.WIDE R176, R0, 0x2, R200 ;  /* 0x0000000200b07825 */ /* 0x002fc600078e02c8 */
[----:B------:R2:W5:Y:S04]  /*5ff0*/  LDG.E.U16 R201, [R172.64] ;  /* 0x00000004acc97981 */ /* 0x000568000c1e1500 */
[----:B------:R0:W5:Y:S04]  /*6000*/  LDG.E.U16 R212, [R176.64] ;  /* 0x00000004b0d47981 */ /* 0x000168000c1e1500 */
[----:B------:R4:W5:Y:S01]  /*6010*/  LDG.E.U16 R204, [R168.64] ;  /* 0x00000004a8cc7981 */ /* 0x000962000c1e1500 */
[----:B0-----:R-:W-:-:S03]  /*6020*/  IMAD.WIDE R176, R0, 0x2, R192 ;  /* 0x0000000200b07825 */ /* 0x001fc600078e02c0 */
[----:B------:R-:W5:Y:S04]  /*6030*/  LDL.64 R192, [R1+0xe8] ;  /* 0x0000e80001c07983 */ /* 0x000f680000100a00 */
[----:B------:R0:W5:Y:S02]  /*6040*/  LDG.E.U16 R205, [R176.64] ;  /* 0x00000004b0cd7981 */ /* 0x000164000c1e1500 */
[C---:B0-----:R-:W-:Y:S02]  /*6050*/  IMAD.WIDE R176, R0.reuse, 0x2, R228 ;  /* 0x0000000200b07825 */ /* 0x041fe400078e02e4 */
[----:B------:R-:W5:Y:S04]  /*6060*/  LDL.64 R228, [R1+0xa0] ;  /* 0x0000a00001e47983 */ /* 0x000f680000100a00 */
[----:B------:R0:W5:Y:S04]  /*6070*/  LDG.E.U16 R200, [R176.64] ;  /* 0x00000004b0c87981 */ /* 0x000168000c1e1500 */
[----:B0-----:R-:W5:Y:S01]  /*6080*/  LDL.64 R176, [R1+0xf0] ;  /* 0x0000f00001b07983 */ /* 0x001f620000100a00 */
[----:B------:R-:W-:Y:S03]  /*6090*/  HMMA.16816.F32.BF16 R116, R152, R56, R116 ;  /* 0x000000389874723c */ /* 0x000fe60000041874 */
[----:B------:R-:W5:Y:S01]  /*60a0*/  LDL.64 R56, [R1+0x238] ;  /* 0x0002380001387983 */ /* 0x000f620000100a00 */
[----:B----4-:R-:W-:-:S04]  /*60b0*/  IMAD.WIDE R168, R0, 0x2, R196 ;  /* 0x0000000200a87825 */ /* 0x010fc800078e02c4 */
[C---:B--2---:R-:W-:Y:S01]  /*60c0*/  IMAD.WIDE R172, R0.reuse, 0x2, R180 ;  /* 0x0000000200ac7825 */ /* 0x044fe200078e02b4 */
[----:B------:R0:W2:Y:S04]  /*60d0*/  LDG.E.U16 R197, [R168.64] ;  /* 0x00000004a8c57981 */ /* 0x0000a8000c1e1500 */
[----:B------:R3:W4:Y:S01]  /*60e0*/  LDG.E.U16 R196, [R172.64] ;  /* 0x00000004acc47981 */ /* 0x000722000c1e1500 */
[----:B------:R-:W-:Y:S03]  /*60f0*/  HMMA.16816.F32.BF16 R20, R152, R160, R20 ;  /* 0x000000a09814723c */ /* 0x000fe60000041814 */
[----:B------:R-:W2:Y:S01]  /*6100*/  LDL.64 R180, [R1+0x118] ;  /* 0x0001180001b47983 */ /* 0x000ea20000100a00 */
[----:B---3--:R-:W-:-:S05]  /*6110*/  IMAD.WIDE R172, R0, 0x2, R188 ;  /* 0x0000000200ac7825 */ /* 0x008fca00078e02bc */
[----:B------:R5:W3:Y:S02]  /*6120*/  LDG.E.U16 R189, [R172.64] ;  /* 0x00000004acbd7981 */ /* 0x000ae4000c1e1500 */
[----:B-----5:R-:W-:-:S05]  /*6130*/  IMAD.WIDE R172, R0, 0x2, R184 ;  /* 0x0000000200ac7825 */ /* 0x020fca00078e02b8 */
[----:B------:R1:W4:Y:S04]  /*6140*/  LDG.E.U16 R185, [R172.64] ;  /* 0x00000004acb97981 */ /* 0x000328000c1e1500 */
[----:B-1----:R-:W2:Y:S01]  /*6150*/  LDL.64 R172, [R1+0x208] ;  /* 0x0002080001ac7983 */ /* 0x002ea20000100a00 */
[----:B0-----:R-:W-:-:S05]  /*6160*/  IMAD.WIDE R168, R0, 0x2, R192 ;  /* 0x0000000200a87825 */ /* 0x001fca00078e02c0 */
[----:B------:R0:W3:Y:S01]  /*6170*/  LDG.E.U16 R192, [R168.64] ;  /* 0x00000004a8c07981 */ /* 0x0000e2000c1e1500 */
[----:B------:R-:W-:Y:S03]  /*6180*/  HMMA.16816.F32.BF16 R60, R152, R52, R60 ;  /* 0x00000034983c723c */ /* 0x000fe6000004183c */
[----:B------:R-:W1:Y:S04]  /*6190*/  LDSM.16.MT88.4 R152, [R252+0x3080] ;  /* 0x00308000fc98783b */ /* 0x000e680000004200 */
[----:B------:R-:W3:Y:S01]  /*61a0*/  LDL.64 R52, [R1+0x200] ;  /* 0x0002000001347983 */ /* 0x000ee20000100a00 */
[----:B0-----:R-:W-:-:S05]  /*61b0*/  IMAD.WIDE R168, R0, 0x2, R230 ;  /* 0x0000000200a87825 */ /* 0x001fca00078e02e6 */
[----:B------:R0:W3:Y:S02]  /*61c0*/  LDG.E.U16 R188, [R168.64] ;  /* 0x00000004a8bc7981 */ /* 0x0000e4000c1e1500 */
[C---:B0-----:R-:W-:Y:S02]  /*61d0*/  IMAD.WIDE R168, R0.reuse, 0x2, R228 ;  /* 0x0000000200a87825 */ /* 0x041fe400078e02e4 */
[----:B------:R-:W0:Y:S02]  /*61e0*/  LDSM.16.MT88.4 R228, [R252+0x3000] ;  /* 0x00300000fce4783b */ /* 0x000e240000004200 */
[C---:B------:R-:W-:Y:S02]  /*61f0*/  IMAD.WIDE R176, R0.reuse, 0x2, R176 ;  /* 0x0000000200b07825 */ /* 0x040fe400078e02b0 */
[----:B------:R1:W3:Y:S04]  /*6200*/  LDG.E.U16 R184, [R168.64] ;  /* 0x00000004a8b87981 */ /* 0x0002e8000c1e1500 */
[----:B------:R1:W3:Y:S04]  /*6210*/  LDG.E.U16 R193, [R176.64] ;  /* 0x00000004b0c17981 */ /* 0x0002e8000c1e1500 */
[----:B-1----:R-:W3:Y:S01]  /*6220*/  LDL.64 R168, [R1+0x250] ;  /* 0x0002500001a87983 */ /* 0x002ee20000100a00 */
[C---:B------:R-:W-:Y:S03]  /*6230*/  HMMA.16816.F32.BF16 R28, R152.reuse, R214, R28 ;  /* 0x000000d6981c723c */ /* 0x040fe6000004181c */
[----:B------:R-:W4:Y:S05]  /*6240*/  LDL.64 R176, [R1+0x240] ;  /* 0x0002400001b07983 */ /* 0x000f2a0000100a00 */
[----:B------:R-:W-:Y:S08]  /*6250*/  HMMA.16816.F32.BF16 R220, R152, R218, R220 ;  /* 0x000000da98dc723c */ /* 0x000ff000000418dc */
[C---:B0-----:R-:W-:Y:S01]  /*6260*/  HMMA.16816.F32.BF16 R88, R228.reuse, R214, R88 ;  /* 0x000000d6e458723c */ /* 0x041fe20000041858 */
[----:B------:R-:W4:Y:S07]  /*6270*/  LDL.64 R214, [R1+0x248] ;  /* 0x0002480001d67983 */ /* 0x000f2e0000100a00 */
[C---:B------:R-:W-:Y:S01]  /*6280*/  HMMA.16816.F32.BF16 R164, R228.reuse, R218, R164 ;  /* 0x000000dae4a4723c */ /* 0x040fe200000418a4 */
[----:B------:R-:W4:Y:S07]  /*6290*/  LDL.64 R218, [R1+0x210] ;  /* 0x0002100001da7983 */ /* 0x000f2e0000100a00 */
[-C--:B------:R-:W-:Y:S08]  /*62a0*/  HMMA.16816.F32.BF16 R224, R228, R54.reuse, R224 ;  /* 0x00000036e4e0723c */ /* 0x080ff000000418e0 */
[----:B------:R-:W-:Y:S01]  /*62b0*/  HMMA.16816.F32.BF16 R60, R152, R54, R60 ;  /* 0x00000036983c723c */ /* 0x000fe2000004183c */
[----:B------:R-:W4:Y:S07]  /*62c0*/  LDL.64 R54, [R1+0x1c8] ;  /* 0x0001c80001367983 */ /* 0x000f2e0000100a00 */
        /* <DEDUP_REMOVED lines=12> */
[-C--:B------:R-:W-:Y:S01]  /*6390*/  HMMA.16816.F32.BF16 R128, R228, R162.reuse, R128 ;  /* 0x000000a2e480723c */ /* 0x080fe20000041880 */
[----:B------:R-:W5:Y:S04]  /*63a0*/  LDL.64 R228, [R1+0x1f8] ;  /* 0x0001f80001e47983 */ /* 0x000f680000100a00 */
[----:B------:R-:W5:Y:S03]  /*63b0*/  LDL.64 R230, [R1+0x1d0] ;  /* 0x0001d00001e67983 */ /* 0x000f660000100a00 */
[C---:B------:R-:W-:Y:S07]  /*63c0*/  HMMA.16816.F32.BF16 R160, R152.reuse, R162, R20 ;  /* 0x000000a298a0723c */ /* 0x040fee0000041814 */
[C---:B------:R-:W-:Y:S01]  /*63d0*/  IMAD.WIDE R20, R0.reuse, 0x2, R56 ;  /* 0x0000000200147825 */ /* 0x040fe200078e0238 */
[C---:B------:R-:W-:Y:S01]  /*63e0*/  HMMA.16816.F32.BF16 R120, R152.reuse, R206, R120 ;  /* 0x000000ce9878723c */ /* 0x040fe20000041878 */
[----:B------:R-:W5:Y:S04]  /*63f0*/  LDL.64 R206, [R1+0x190] ;  /* 0x0001900001ce7983 */ /* 0x000f680000100a00 */
[----:B------:R2:W5:Y:S03]  /*6400*/  LDG.E.U16 R57, [R20.64] ;  /* 0x0000000414397981 */ /* 0x000566000c1e1500 */
[C---:B------:R-:W-:Y:S01]  /*6410*/  HMMA.16816.F32.BF16 R92, R152.reuse, R178, R92 ;  /* 0x000000b2985c723c */ /* 0x040fe2000004185c */
[----:B------:R-:W5:Y:S07]  /*6420*/  LDL.64 R178, [R1+0x1b8] ;  /* 0x0001b80001b27983 */ /* 0x000f6e0000100a00 */
[C---:B------:R-:W-:Y:S01]  /*6430*/  HMMA.16816.F32.BF16 R36, R152.reuse, R194, R36 ;  /* 0x000000c29824723c */ /* 0x040fe20000041824 */
[----:B------:R-:W5:Y:S07]  /*6440*/  LDL.64 R194, [R1+0x178] ;  /* 0x0001780001c27983 */ /* 0x000f6e0000100a00 */
[----:B------:R-:W-:Y:S01]  /*6450*/  HMMA.16816.F32.BF16 R8, R152, R198, R8 ;  /* 0x000000c69808723c */ /* 0x000fe20000041808 */
[----:B------:R-:W5:Y:S01]  /*6460*/  LDL.64 R198, [R1+0x150] ;  /* 0x0001500001c67983 */ /* 0x000f620000100a00 */
[----:B--2---:R-:W-:-:S03]  /*6470*/  IMAD.WIDE R20, R0, 0x2, R172 ;  /* 0x0000000200147825 */ /* 0x004fc600078e02ac */
[----:B------:R-:W2:Y:S03]  /*6480*/  LDL.64 R172, [R1+0x188] ;  /* 0x0001880001ac7983 */ /* 0x000ea60000100a00 */
[C---:B------:R-:W-:Y:S01]  /*6490*/  HMMA.16816.F32.BF16 R116, R152.reuse, R58, R116 ;  /* 0x0000003a9874723c */ /* 0x040fe20000041874 */
[----:B------:R-:W2:Y:S07]  /*64a0*/  LDL.64 R58, [R1+0x1c0] ;  /* 0x0001c000013a7983 */ /* 0x000eae0000100a00 */
[C---:B------:R-:W-:Y:S01]  /*64b0*/  HMMA.16816.F32.BF16 R96, R152.reuse, R202, R96 ;  /* 0x000000ca9860723c */ /* 0x040fe20000041860 */
[----:B------:R-:W2:Y:S07]  /*64c0*/  LDL.64 R202, [R1+0x180] ;  /* 0x0001800001ca7983 */ /* 0x000eae0000100a00 */
[C---:B------:R-:W-:Y:S08]  /*64d0*/  HMMA.16816.F32.BF16 R148, R152.reuse, R210, R148 ;  /* 0x000000d29894723c */ /* 0x040ff00000041894 */
[C---:B------:R-:W-:Y:S01]  /*64e0*/  HMMA.16816.F32.BF16 R136, R152.reuse, R190, R136 ;  /* 0x000000be9888723c */ /* 0x040fe20000041888 */
[----:B------:R-:W2:Y:S07]  /*64f0*/  LDL.64 R190, [R1+0x148] ;  /* 0x0001480001be7983 */ /* 0x000eae0000100a00 */
[C---:B------:R-:W-:Y:S01]  /*6500*/  HMMA.16816.F32.BF16 R124, R152.reuse, R186, R124 ;  /* 0x000000ba987c723c */ /* 0x040fe2000004187c */
[----:B------:R-:W2:Y:S07]  /*6510*/  LDL.64 R186, [R1+0x110] ;  /* 0x0001100001ba7983 */ /* 0x000eae0000100a00 */
[----:B------:R-:W-:Y:S01]  /*6520*/  HMMA.16816.F32.BF16 R144, R152, R182, R144 ;  /* 0x000000b69890723c */ /* 0x000fe20000041890 */
[----:B------:R-:W2:Y:S01]  /*6530*/  LDL.64 R182, [R1+0x140] ;  /* 0x0001400001b67983 */ /* 0x000ea20000100a00 */
[----:B---3--:R-:W-:-:S03]  /*6540*/  IMAD.WIDE R168, R0, 0x2, R168 ;  /* 0x0000000200a87825 */ /* 0x008fc600078e02a8 */
[----:B------:R-:W3:Y:S03]  /*6550*/  LDL.64 R210, [R1+0x98] ;  /* 0x0000980001d27983 */ /* 0x000ee60000100a00 */
[C---:B------:R-:W-:Y:S08]  /*6560*/  HMMA.16816.F32.BF16 R108, R152.reuse, R174, R108 ;  /* 0x000000ae986c723c */ /* 0x040ff0000004186c */
[----:B------:R-:W-:Y:S01]  /*6570*/  HMMA.16816.F32.BF16 R80, R152, R170, R80 ;  /* 0x000000aa9850723c */ /* 0x000fe20000041850 */
[----:B------:R0:W3:Y:S04]  /*6580*/  LDG.E.U16 R155, [R20.64] ;  /* 0x00000004149b7981 */ /* 0x0000e8000c1e1500 */
[----:B------:R1:W3:Y:S02]  /*6590*/  LDG.E.U16 R168, [R168.64] ;  /* 0x00000004a8a87981 */ /* 0x0002e4000c1e1500 */
[----:B----4-:R-:W-:-:S02]  /*65a0*/  IMAD.WIDE R152, R0, 0x2, R176 ;  /* 0x0000000200987825 */ /* 0x010fc400078e02b0 */
[----:B------:R-:W4:Y:S02]  /*65b0*/  LDL.64 R174, [R1+0x138] ;  /* 0x0001380001ae7983 */ /* 0x000f240000100a00 */
[C---:B------:R-:W-:Y:S02]  /*65c0*/  IMAD.WIDE R52, R0.reuse, 0x2, R52 ;  /* 0x0000000200347825 */ /* 0x040fe400078e0234 */
[----:B------:R0:W3:Y:S02]  /*65d0*/  LDG.E.U16 R152, [R152.64] ;  /* 0x0000000498987981 */ /* 0x0000e4000c1e1500 */
[C---:B------:R-:W-:Y:S02]  /*65e0*/  IMAD.WIDE R22, R0.reuse, 0x2, R214 ;  /* 0x0000000200167825 */ /* 0x040fe400078e02d6 */
[----:B------:R0:W3:Y:S04]  /*65f0*/  LDG.E.U16 R52, [R52.64] ;  /* 0x0000000434347981 */ /* 0x0000e8000c1e1500 */
[----:B------:R0:W3:Y:S04]  /*6600*/  LDG.E.U16 R177, [R22.64] ;  /* 0x0000000416b17981 */ /* 0x0000e8000c1e1500 */
[----:B------:R-:W3:Y:S01]  /*6610*/  LDL.64 R214, [R1+0xb8] ;  /* 0x0000b80001d67983 */ /* 0x000ee20000100a00 */
[----:B0-----:R-:W-:-:S03]  /*6620*/  IMAD.WIDE R22, R0, 0x2, R218 ;  /* 0x0000000200167825 */ /* 0x001fc600078e02da */
[----:B------:R-:W3:Y:S04]  /*6630*/  LDL.64 R218, [R1+0xd0] ;  /* 0x0000d00001da7983 */ /* 0x000ee80000100a00 */
[----:B-1----:R5:W3:Y:S01]  /*6640*/  LDG.E.U16 R169, [R22.64] ;  /* 0x0000000416a97981 */ /* 0x002ae2000c1e1500 */
[----:B------:R-:W-:-:S05]  /*6650*/  IMAD.WIDE R20, R0, 0x2, R54 ;  /* 0x0000000200147825 */ /* 0x000fca00078e0236 */
[----:B------:R0:W3:Y:S01]  /*6660*/  LDG.E.U16 R154, [R20.64] ;  /* 0x00000004149a7981 */ /* 0x0000e2000c1e1500 */
[----:B-----5:R-:W-:-:S04]  /*6670*/  IMAD.WIDE R22, R0, 0x2, R228 ;  /* 0x0000000200167825 */ /* 0x020fc800078e02e4 */
[C---:B------:R-:W-:Y:S01]  /*6680*/  IMAD.WIDE R170, R0.reuse, 0x2, R230 ;  /* 0x0000000200aa7825 */ /* 0x040fe200078e02e6 */
[----:B------:R1:W5:Y:S05]  /*6690*/  LDG.E.U16 R55, [R22.64] ;  /* 0x0000000416377981 */ /* 0x00036a000c1e1500 */
[----:B------:R1:W3:Y:S01]  /*66a0*/  LDG.E.U16 R170, [R170.64] ;  /* 0x00000004aaaa7981 */ /* 0x0002e2000c1e1500 */
[----:B0-----:R-:W-:-:S03]  /*66b0*/  IMAD.WIDE R20, R0, 0x2, R206 ;  /* 0x0000000200147825 */ /* 0x001fc600078e02ce */
[----:B------:R-:W3:Y:S04]  /*66c0*/  LDL.64 R206, [R1+0x88] ;  /* 0x0000880001ce7983 */ /* 0x000ee80000100a00 */
[----:B-1----:R0:W3:Y:S01]  /*66d0*/  LDG.E.U16 R171, [R20.64] ;  /* 0x0000000414ab7981 */ /* 0x0020e2000c1e1500 */
[----:B------:R-:W-:-:S03]  /*66e0*/  IMAD.WIDE R22, R0, 0x2, R178 ;  /* 0x0000000200167825 */ /* 0x000fc600078e02b2 */
[----:B------:R-:W3:Y:S04]  /*66f0*/  LDL.64 R178, [R1+0x108] ;  /* 0x0001080001b27983 */ /* 0x000ee80000100a00 */
[----:B------:R1:W4:Y:S01]  /*6700*/  LDG.E.U16 R56, [R22.64] ;  /* 0x0000000416387981 */ /* 0x000322000c1e1500 */
[----:B0-----:R-:W-:-:S03]  /*6710*/  IMAD.WIDE R20, R0, 0x2, R194 ;  /* 0x0000000200147825 */ /* 0x001fc600078e02c2 */
[----:B------:R-:W4:Y:S04]  /*6720*/  LDL.64 R194, [R1+0x100] ;  /* 0x0001000001c27983 */ /* 0x000f280000100a00 */
[----:B------:R0:W4:Y:S01]  /*6730*/  LDG.E.U16 R54, [R20.64] ;  /* 0x0000000414367981 */ /* 0x000122000c1e1500 */
[----:B--2---:R-:W-:-:S05]  /*6740*/  IMAD.WIDE R172, R0, 0x2, R172 ;  /* 0x0000000200ac7825 */ /* 0x004fca00078e02ac */
[----:B------:R2:W5:Y:S02]  /*6750*/  LDG.E.U16 R53, [R172.64] ;  /* 0x00000004ac357981 */ /* 0x000564000c1e1500 */
[C---:B--2---:R-:W-:Y:S02]  /*6760*/  IMAD.WIDE R172, R0.reuse, 0x2, R198 ;  /* 0x0000000200ac7825 */ /* 0x044fe400078e02c6 */
[----:B------:R-:W2:Y:S02]  /*6770*/  LDL.64 R198, [R1+0xf8] ;  /* 0x0000f80001c67983 */ /* 0x000ea40000100a00 */
[C---:B------:R-:W-:Y:S02]  /*6780*/  IMAD.WIDE R58, R0.reuse, 0x2, R58 ;  /* 0x00000002003a7825 */ /* 0x040fe400078e023a */
[----:B------:R3:W5:Y:S02]  /*6790*/  LDG.E.U16 R176, [R172.64] ;  /* 0x00000004acb07981 */ /* 0x000764000c1e1500 */
[----:B-1----:R-:W-:-:S02]  /*67a0*/  IMAD.WIDE R22, R0, 0x2, R202 ;  /* 0x0000000200167825 */ /* 0x002fc400078e02ca */
[----:B------:R1:W5:Y:S02]  /*67b0*/  LDG.E.U16 R59, [R58.64] ;  /* 0x000000043a3b7981 */ /* 0x000364000c1e1500 */
[C---:B0-----:R-:W-:Y:S02]  /*67c0*/  IMAD.WIDE R20, R0.reuse, 0x2, R190 ;  /* 0x0000000200147825 */ /* 0x041fe400078e02be */
[----:B------:R-:W5:Y:S04]  /*67d0*/  LDL.64 R190, [R1+0xc8] ;  /* 0x0000c80001be7983 */ /* 0x000f680000100a00 */
[----:B------:R0:W5:Y:S04]  /*67e0*/  LDG.E.U16 R153, [R20.64] ;  /* 0x0000000414997981 */ /* 0x000168000c1e1500 */
[----:B-1----:R1:W5:Y:S04]  /*67f0*/  LDG.E.U16 R58, [R22.64] ;  /* 0x00000004163a7981 */ /* 0x002368000c1e1500 */
[----:B------:R-:W5:Y:S01]  /*6800*/  LDL.64 R202, [R1+0x80] ;  /* 0x0000800001ca7983 */ /* 0x000f620000100a00 */
[----:B-1----:R-:W-:-:S03]  /*6810*/  IMAD.WIDE R22, R0, 0x2, R182 ;  /* 0x0000000200167825 */ /* 0x002fc600078e02b6 */
[----:B------:R-:W5:Y:S01]  /*6820*/  LDL.64 R182, [R1+0xd8] ;  /* 0x0000d80001b67983 */ /* 0x000f620000100a00 */
[----:B0-----:R-:W-:-:S03]  /*6830*/  IMAD.WIDE R20, R0, 0x2, R186 ;  /* 0x0000000200147825 */ /* 0x001fc600078e02ba */
[----:B------:R-:W5:Y:S01]  /*6840*/  LDL.64 R186, [R1+0xc0] ;  /* 0x0000c00001ba7983 */ /* 0x000f620000100a00 */
[----:B------:R-:W-:-:S03]  /*6850*/  IMAD.WIDE R180, R0, 0x2, R180 ;  /* 0x0000000200b47825 */ /* 0x000fc600078e02b4 */
[----:B------:R0:W5:Y:S04]  /*6860*/  LDG.E.U16 R22, [R22.64] ;  /* 0x0000000416167981 */ /* 0x000168000c1e1500 */
[----:B------:R1:W5:Y:S01]  /*6870*/  LDG.E.U16 R180, [R180.64] ;  /* 0x00000004b4b47981 */ /* 0x000362000c1e1500 */
[----:B---3--:R-:W-:-:S03]  /*6880*/  IMAD.WIDE R172, R0, 0x2, R178 ;  /* 0x0000000200ac7825 */ /* 0x008fc600078e02b2 */
[----:B------:R4:W3:Y:S04]  /*6890*/  LDG.E.U16 R178, [R20.64] ;  /* 0x0000000414b27981 */ /* 0x0008e8000c1e1500 */
[----:B------:R2:W3:Y:S01]  /*68a0*/  LDG.E.U16 R179, [R172.64] ;  /* 0x00000004acb37981 */ /* 0x0004e2000c1e1500 */
[----:B----4-:R-:W-:-:S03]  /*68b0*/  IMAD.WIDE R20, R0, 0x2, R194 ;  /* 0x0000000200147825 */ /* 0x010fc600078e02c2 */
[----:B------:R-:W4:Y:S01]  /*68c0*/  LDL.64 R194, [R1+0x90] ;  /* 0x0000900001c27983 */ /* 0x000f220000100a00 */
[----:B------:R-:W-:-:S03]  /*68d0*/  IMAD.WIDE R174, R0, 0x2, R174 ;  /* 0x0000000200ae7825 */ /* 0x000fc600078e02ae */
[----:B-1----:R1:W3:Y:S04]  /*68e0*/  LDG.E.U16 R181, [R20.64] ;  /* 0x0000000414b57981 */ /* 0x0022e8000c1e1500 */
[----:B0-----:R5:W3:Y:S01]  /*68f0*/  LDG.E.U16 R23, [R174.64] ;  /* 0x00000004ae177981 */ /* 0x001ae2000c1e1500 */
[----:B--2---:R-:W-:-:S03]  /*6900*/  IMAD.WIDE R172, R0, 0x2, R198 ;  /* 0x0000000200ac7825 */ /* 0x004fc600078e02c6 */
[----:B------:R-:W2:Y:S01]  /*6910*/  LDL.64 R198, [R1+0x78] ;  /* 0x0000780001c67983 */ /* 0x000ea20000100a00 */
[----:B-1----:R-:W-:-:S03]  /*6920*/  IMAD.WIDE R20, R0, 0x2, R218 ;  /* 0x0000000200147825 */ /* 0x002fc600078e02da */
[----:B------:R-:W0:Y:S01]  /*6930*/  S2R R252, SR_TID.X ;  /* 0x0000000000fc7919 */ /* 0x000e220000002100 */
[----:B-----5:R-:W-:-:S03]  /*6940*/  IMAD.WIDE R174, R0, 0x2, R182 ;  /* 0x0000000200ae7825 */ /* 0x020fc600078e02b6 */
[----:B------:R1:W5:Y:S04]  /*6950*/  LDG.E.U16 R182, [R172.64] ;  /* 0x00000004acb67981 */ /* 0x000368000c1e1500 */
[----:B------:R0:W3:Y:S01]  /*6960*/  LDG.E.U16 R183, [R174.64] ;  /* 0x00000004aeb77981 */ /* 0x0000e2000c1e1500 */
[----:B-1----:R-:W-:-:S04]  /*6970*/  IMAD.WIDE R172, R0, 0x2, R190 ;  /* 0x0000000200ac7825 */ /* 0x002fc800078e02be */
[C---:B0-----:R-:W-:Y:S02]  /*6980*/  IMAD.WIDE R174, R0.reuse, 0x2, R186 ;  /* 0x0000000200ae7825 */ /* 0x041fe400078e02ba */
[----:B------:R0:W3:Y:S04]  /*6990*/  LDG.E.U16 R187, [R172.64] ;  /* 0x00000004acbb7981 */ /* 0x0000e8000c1e1500 */
[----:B------:R4:W3:Y:S04]  /*69a0*/  LDG.E.U16 R190, [R174.64] ;  /* 0x00000004aebe7981 */ /* 0x0008e8000c1e1500 */
[----:B------:R1:W3:Y:S01]  /*69b0*/  LDG.E.U16 R186, [R20.64] ;  /* 0x0000000414ba7981 */ /* 0x0002e2000c1e1500 */
[----:B0-----:R-:W-:-:S04]  /*69c0*/  IMAD.WIDE R172, R0, 0x2, R210 ;  /* 0x0000000200ac7825 */ /* 0x001fc800078e02d2 */
[----:B-1----:R-:W-:-:S05]  /*69d0*/  IMAD.WIDE R20, R0, 0x2, R214 ;  /* 0x0000000200147825 */ /* 0x002fca00078e02d6 */
[----:B------:R0:W3:Y:S02]  /*69e0*/  LDG.E.U16 R191, [R20.64] ;  /* 0x0000000414bf7981 */ /* 0x0000e4000c1e1500 */
[----:B0-----:R-:W-:Y:S01]  /*69f0*/  IMAD.WIDE R20, R0, 0x2, R206 ;  /* 0x0000000200147825 */ /* 0x001fe200078e02ce */
[----:B------:R-:W-:-:S04]  /*6a00*/  LOP3.LUT R252, R252, 0x7f, RZ, 0xc0, !PT ;  /* 0x0000007ffcfc7812 */ /* 0x000fc800078ec0ff */
[----:B------:R-:W-:Y:S01]  /*6a10*/  SHF.L.U32 R252, R252, 0x1, RZ ;  /* 0x00000001fcfc7819 */ /* 0x000fe200000006ff */
[C---:B----4-:R-:W-:Y:S02]  /*6a20*/  IMAD.WIDE R174, R0.reuse, 0x2, R194 ;  /* 0x0000000200ae7825 */ /* 0x050fe400078e02c2 */
[----:B------:R0:W4:Y:S04]  /*6a30*/  LDG.E.U16 R194, [R172.64] ;  /* 0x00000004acc27981 */ /* 0x000128000c1e1500 */
[----:B------:R2:W3:Y:S01]  /*6a40*/  LDG.E.U16 R195, [R174.64] ;  /* 0x00000004aec37981 */ /* 0x0004e2000c1e1500 */
[----:B0-----:R-:W-:-:S06]  /*6a50*/  IMAD.WIDE R172, R0, 0x2, R202 ;  /* 0x0000000200ac7825 */ /* 0x001fcc00078e02ca */
[----:B------:R0:W3:Y:S01]  /*6a60*/  LDG.E.U16 R172, [R172.64] ;  /* 0x00000004acac7981 */ /* 0x0000e2000c1e1500 */
[----:B------:R-:W-:Y:S01]  /*6a70*/  LOP3.LUT R202, R252, 0x20, RZ, 0x3c, !PT ;  /* 0x00000020fcca7812 */ /* 0x000fe200078e3cff */
[----:B0-----:R-:W-:Y:S02]  /*6a80*/  FMUL R173, R167, c[0x0][0x188] ;  /* 0x00006200a7ad7a20 */ /* 0x001fe40000400000 */
[----:B--2---:R-:W-:Y:S02]  /*6a90*/  IMAD.WIDE R174, R0, 0x2, R198 ;  /* 0x0000000200ae7825 */ /* 0x004fe400078e02c6 */
[----:B------:R0:W2:Y:S04]  /*6aa0*/  LDG.E.U16 R198, [R20.64] ;  /* 0x0000000414c67981 */ /* 0x0000a8000c1e1500 */
[----:B------:R1:W2:Y:S04]  /*6ab0*/  LDG.E.U16 R174, [R174.64] ;  /* 0x00000004aeae7981 */ /* 0x0002a8000c1e1500 */
[----:B------:R-:W-:Y:S01]  /*6ac0*/  BAR.SYNC.DEFER_BLOCKING 0x0 ;  /* 0x0000000000007b1d */ /* 0x000fe20000010000 */
[----:B------:R-:W-:Y:S01]  /*6ad0*/  LOP3.LUT R199, R252, 0x10, RZ, 0x3c, !PT ;  /* 0x00000010fcc77812 */ /* 0x000fe200078e3cff */
[----:B0-----:R-:W-:-:S02]  /*6ae0*/  FMUL R21, R164, c[0x0][0x188] ;  /* 0x00006200a4157a20 */ /* 0x001fc40000400000 */
[----:B------:R-:W-:Y:S02]  /*6af0*/  FMUL R20, R166, c[0x0][0x188] ;  /* 0x00006200a6147a20 */ /* 0x000fe40000400000 */
[----:B-1----:R-:W-:Y:S01]  /*6b00*/  FMUL R175, R165, c[0x0][0x188] ;  /* 0x00006200a5af7a20 */ /* 0x002fe20000400000 */
        /* <DEDUP_REMOVED lines=25> */
[----:B------:R-:W-:Y:S01]  /*6ca0*/  STS.U16 [R199+0x4300], R78 ;  /* 0x0043004ec7007388 */ /* 0x000fe20000000400 */
[----:B------:R-:W-:-:S03]  /*6cb0*/  FMNMX R21, R21, R175, !PT ;  /* 0x000000af15157209 */ /* 0x000fc60007800000 */
[----:B------:R-:W-:Y:S01]  /*6cc0*/  STS.U16 [R199+0x4b00], R79 ;  /* 0x004b004fc7007388 */ /* 0x000fe20000000400 */
[----:B------:R-:W-:-:S03]  /*6cd0*/  FMNMX R20, R20, R173, !PT ;  /* 0x000000ad14147209 */ /* 0x000fc60007800000 */
[----:B------:R-:W-:Y:S01]  /*6ce0*/  STS.U16 [R199+0x5300], R217 ;  /* 0x005300d9c7007388 */ /* 0x000fe20000000400 */
[----:B------:R-:W-:-:S03]  /*6cf0*/  FMUL R175, R220, c[0x0][0x188] ;  /* 0x00006200dcaf7a20 */ /* 0x000fc60000400000 */
[----:B------:R-:W-:Y:S01]  /*6d00*/  STS.U16 [R199+0x5b00], R209 ;  /* 0x005b00d1c7007388 */ /* 0x000fe20000000400 */
[----:B0-----:R-:W-:-:S03]  /*6d10*/  FMUL R184, R221, c[0x0][0x188] ;  /* 0x00006200ddb87a20 */ /* 0x001fc60000400000 */
[----:B------:R-:W-:Y:S01]  /*6d20*/  STS.U16 [R199+0x6300], R201 ;  /* 0x006300c9c7007388 */ /* 0x000fe20000000400 */
[----:B------:R-:W-:-:S03]  /*6d30*/  FMUL R173, R222, c[0x0][0x188] ;  /* 0x00006200dead7a20 */ /* 0x000fc60000400000 */
[----:B------:R0:W-:Y:S01]  /*6d40*/  STS.U16 [R199+0x6b00], R180 ;  /* 0x006b00b4c7007388 */ /* 0x0001e20000000400 */
[----:B------:R-:W-:Y:S01]  /*6d50*/  FMNMX R175, R175, R184, !PT ;  /* 0x000000b8afaf7209 */ /* 0x000fe20007800000 */
[----:B------:R-:W-:Y:S02]  /*6d60*/  FMUL R184, R88, c[0x0][0x188] ;  /* 0x0000620058b87a20 */ /* 0x000fe40000400000 */
[----:B------:R-:W2:Y:S01]  /*6d70*/  LDL.LU R25, [R1+0x4c8] ;  /* 0x0004c80001197983 */ /* 0x000ea20000300800 */
[----:B0-----:R-:W-:Y:S02]  /*6d80*/  FMUL R180, R223, c[0x0][0x188] ;  /* 0x00006200dfb47a20 */ /* 0x001fe40000400000 */
[----:B------:R-:W-:Y:S01]  /*6d90*/  FMNMX R21, R184, R21, !PT ;  /* 0x00000015b8157209 */ /* 0x000fe20007800000 */
[----:B------:R-:W2:Y:S02]  /*6da0*/  LDL.LU R26, [R1+0x4c4] ;  /* 0x0004c400011a7983 */ /* 0x000ea40000300800 */
[----:B------:R-:W-:Y:S01]  /*6db0*/  FMNMX R173, R173, R180, !PT ;  /* 0x000000b4adad7209 */ /* 0x000fe20007800000 */
[----:B------:R-:W-:Y:S01]  /*6dc0*/  FMUL R180, R90, c[0x0][0x188] ;  /* 0x000062005ab47a20 */ /* 0x000fe20000400000 */
[----:B------:R-:W2:Y:S01]  /*6dd0*/  LDL.LU R27, [R1+0x4c0] ;  /* 0x0004c000011b7983 */ /* 0x000ea20000300800 */
[----:B------:R-:W-:-:S03]  /*6de0*/  FMUL R184, R28, c[0x0][0x188] ;  /* 0x000062001cb87a20 */ /* 0x000fc60000400000 */
[----:B------:R-:W-:Y:S01]  /*6df0*/  FMNMX R20, R180, R20, !PT ;  /* 0x00000014b4147209 */ /* 0x000fe20007800000 */
[----:B------:R-:W-:Y:S01]  /*6e00*/  FMUL R180, R30, c[0x0][0x188] ;  /* 0x000062001eb47a20 */ /* 0x000fe20000400000 */
[----:B------:R-:W-:Y:S01]  /*6e10*/  FMNMX R175, R184, R175, !PT ;  /* 0x000000afb8af7209 */ /* 0x000fe20007800000 */
[----:B------:R-:W-:Y:S01]  /*6e20*/  FMUL R184, R89, c[0x0][0x188] ;  /* 0x0000620059b87a20 */ /* 0x000fe20000400000 */
[----:B------:R-:W2:Y:S02]  /*6e30*/  LDL.LU R16, [R1+0x4bc] ;  /* 0x0004bc0001107983 */ /* 0x000ea40000300800 */
        /* <DEDUP_REMOVED lines=43> */
[----:B------:R-:W-:-:S02]  /*70f0*/  FMUL R184, R121, c[0x0][0x188] ;  /* 0x0000620079b87a20 */ /* 0x000fc40000400000 */
[----:B------:R-:W-:Y:S01]  /*7100*/  FMUL R185, R226, c[0x0][0x188] ;  /* 0x00006200e2b97a20 */ /* 0x000fe20000400000 */
[----:B------:R-:W-:Y:S01]  /*7110*/  FMNMX R20, R180, R20, !PT ;  /* 0x00000014b4147209 */ /* 0x000fe20007800000 */
[----:B------:R-:W-:Y:S01]  /*7120*/  FMUL R180, R123, c[0x0][0x188] ;  /* 0x000062007bb47a20 */ /* 0x000fe20000400000 */
[----:B------:R-:W-:Y:S01]  /*7130*/  FMNMX R175, R184, R175, !PT ;  /* 0x000000afb8af7209 */ /* 0x000fe20007800000 */
[----:B------:R-:W-:Y:S02]  /*7140*/  FMUL R184, R140, c[0x0][0x188] ;  /* 0x000062008cb87a20 */ /* 0x000fe40000400000 */
[----:B------:R-:W-:Y:S01]  /*7150*/  FMUL R188, R163, c[0x0][0x188] ;  /* 0x00006200a3bc7a20 */ /* 0x000fe20000400000 */
[----:B------:R-:W-:Y:S01]  /*7160*/  FMNMX R173, R180, R173, !PT ;  /* 0x000000adb4ad7209 */ /* 0x000fe20007800000 */
[----:B------:R-:W-:Y:S01]  /*7170*/  FMUL R180, R142, c[0x0][0x188] ;  /* 0x000062008eb47a20 */ /* 0x000fe20000400000 */
[----:B------:R-:W-:Y:S01]  /*7180*/  FMNMX R21, R184, R21, !PT ;  /* 0x00000015b8157209 */ /* 0x000fe20007800000 */
[----:B------:R-:W-:Y:S01]  /*7190*/  FMUL R184, R96, c[0x0][0x188] ;  /* 0x0000620060b87a20 */ /* 0x000fe20000400000 */
[----:B------:R-:W-:Y:S01]  /*71a0*/  LOP3.LUT R193, R252, 0x40, RZ, 0x3c, !PT ;  /* 0x00000040fcc17812 */ /* 0x000fe200078e3cff */
[----:B---3--:R-:W-:Y:S01]  /*71b0*/  STS.U16 [R199+0x7300], R183 ;  /* 0x007300b7c7007388 */ /* 0x008fe20000000400 */
[----:B------:R-:W-:Y:S01]  /*71c0*/  FMNMX R20, R180, R20, !PT ;  /* 0x00000014b4147209 */ /* 0x000fe20007800000 */
[----:B------:R-:W-:Y:S01]  /*71d0*/  FMUL R180, R98, c[0x0][0x188] ;  /* 0x0000620062b47a20 */ /* 0x000fe20000400000 */
[----:B------:R-:W-:Y:S01]  /*71e0*/  FMNMX R175, R184, R175, !PT ;  /* 0x000000afb8af7209 */ /* 0x000fe20007800000 */
[----:B------:R-:W-:Y:S01]  /*71f0*/  FMUL R184, R141, c[0x0][0x188] ;  /* 0x000062008db87a20 */ /* 0x000fe20000400000 */
[----:B------:R-:W3:Y:S02]  /*7200*/  LDL.LU R189, [R1+0x58] ;  /* 0x0000580001bd7983 */ /* 0x000ee40000300800 */
[----:B------:R-:W-:Y:S01]  /*7210*/  FMNMX R173, R180, R173, !PT ;  /* 0x000000adb4ad7209 */ /* 0x000fe20007800000 */
[----:B------:R-:W-:Y:S01]  /*7220*/  FMUL R180, R143, c[0x0][0x188] ;  /* 0x000062008fb47a20 */ /* 0x000fe20000400000 */
[----:B------:R-:W-:Y:S01]  /*7230*/  FMNMX R21, R184, R21, !PT ;  /* 0x00000015b8157209 */ /* 0x000fe20007800000 */
[----:B------:R-:W-:-:S03]  /*7240*/  FMUL R184, R97, c[0x0][0x188] ;  /* 0x0000620061b87a20 */ /* 0x000fc60000400000 */
        /* <DEDUP_REMOVED lines=154> */
[----:B------:R-:W-:Y:S02]  /*7bf0*/  FMNMX R180, R180, R20, !PT ;  /* 0x00000014b4b47209 */ /* 0x000fe40007800000 */
[----:B------:R-:W-:Y:S01]  /*7c00*/  FMNMX R20, R175, R184, !PT ;  /* 0x000000b8af147209 */ /* 0x000fe20007800000 */
[----:B------:R-:W-:-:S05]  /*7c10*/  FMUL R175, R131, c[0x0][0x188] ;  /* 0x0000620083af7a20 */ /* 0x000fca0000400000 */
[----:B------:R-:W-:Y:S02]  /*7c20*/  FMNMX R180, R175, R180, !PT ;  /* 0x000000b4afb47209 */ /* 0x000fe40007800000 */
[----:B------:R-:W0:Y:S01]  /*7c30*/  SHFL.BFLY PT, R175, R20, 0x2, 0x1f ;  /* 0x0c401f0014af7f89 */ /* 0x000e2200000e0000 */
[----:B------:R-:W-:-:S05]  /*7c40*/  FMUL R184, R160, c[0x0][0x188] ;  /* 0x00006200a0b87a20 */ /* 0x000fca0000400000 */
[----:B------:R-:W-:Y:S01]  /*7c50*/  FMNMX R173, R184, R173, !PT ;  /* 0x000000adb8ad7209 */ /* 0x000fe20007800000 */
[----:B------:R-:W-:-:S05]  /*7c60*/  FMUL R184, R161, c[0x0][0x188] ;  /* 0x00006200a1b87a20 */ /* 0x000fca0000400000 */
[----:B------:R-:W-:Y:S01]  /*7c70*/  FMNMX R173, R184, R173, !PT ;  /* 0x000000adb8ad7209 */ /* 0x000fe20007800000 */
[----:B------:R-:W-:Y:S01]  /*7c80*/  FMUL R184, R60, c[0x0][0x188] ;  /* 0x000062003cb87a20 */ /* 0x000fe20000400000 */
[----:B------:R-:W-:-:S04]  /*7c90*/  FMNMX R185, R185, R180, !PT ;  /* 0x000000b4b9b97209 */ /* 0x000fc80007800000 */
[----:B------:R-:W-:Y:S01]  /*7ca0*/  FMNMX R173, R184, R173, !PT ;  /* 0x000000adb8ad7209 */ /* 0x000fe20007800000 */
[----:B------:R-:W-:Y:S02]  /*7cb0*/  FMUL R184, R119, c[0x0][0x188] ;  /* 0x0000620077b87a20 */ /* 0x000fe40000400000 */
[----:B------:R-:W-:Y:S01]  /*7cc0*/  FMUL R180, R227, c[0x0][0x188] ;  /* 0x00006200e3b47a20 */ /* 0x000fe20000400000 */
[----:B0-----:R-:W-:Y:S01]  /*7cd0*/  FMNMX R175, R20, R175, !PT ;  /* 0x000000af14af7209 */ /* 0x001fe20007800000 */
[----:B------:R-:W-:Y:S01]  /*7ce0*/  FMUL R20, R162, c[0x0][0x188] ;  /* 0x00006200a2147a20 */ /* 0x000fe20000400000 */
[----:B------:R-:W-:Y:S02]  /*7cf0*/  FMNMX R21, R184, R21, !PT ;  /* 0x00000015b8157209 */ /* 0x000fe40007800000 */
[----:B------:R-:W-:Y:S02]  /*7d00*/  FMNMX R185, R180, R185, !PT ;  /* 0x000000b9b4b97209 */ /* 0x000fe40007800000 */
[----:B------:R-:W-:-:S02]  /*7d10*/  FMNMX R21, R20, R21, !PT ;  /* 0x0000001514157209 */ /* 0x000fc40007800000 */
[----:B------:R-:W0:Y:S01]  /*7d20*/  SHFL.BFLY PT, R20, R175, 0x1, 0x1f ;  /* 0x0c201f00af147f89 */ /* 0x000e2200000e0000 */
[----:B------:R-:W-:-:S03]  /*7d30*/  FMUL R180, R61, c[0x0][0x188] ;  /* 0x000062003db47a20 */ /* 0x000fc60000400000 */
[----:B------:R-:W1:Y:S02]  /*7d40*/  SHFL.BFLY PT, R184, R185, 0x2, 0x1f ;  /* 0x0c401f00b9b87f89 */ /* 0x000e6400000e0000 */
[----:B------:R-:W-:-:S05]  /*7d50*/  FMNMX R173, R180, R173, !PT ;  /* 0x000000adb4ad7209 */ /* 0x000fca0007800000 */
[----:B------:R-:W3:Y:S01]  /*7d60*/  SHFL.BFLY PT, R180, R173, 0x2, 0x1f ;  /* 0x0c401f00adb47f89 */ /* 0x000ee200000e0000 */
[----:B------:R-:W-:Y:S01]  /*7d70*/  FMNMX R21, R188, R21, !PT ;  /* 0x00000015bc157209 */ /* 0x000fe20007800000 */
[----:B------:R-:W-:-:S05]  /*7d80*/  FMUL R188, R62, c[0x0][0x188] ;  /* 0x000062003ebc7a20 */ /* 0x000fca0000400000 */
[----:B------:R-:W-:Y:S02]  /*7d90*/  FMNMX R21, R188, R21, !PT ;  /* 0x00000015bc157209 */ /* 0x000fe40007800000 */
[----:B0-----:R-:W-:Y:S02]  /*7da0*/  FMNMX R20, R175, R20, !PT ;  /* 0x00000014af147209 */ /* 0x001fe40007800000 */
[----:B-1----:R-:W-:Y:S01]  /*7db0*/  FMNMX R184, R185, R184, !PT ;  /* 0x000000b8b9b87209 */ /* 0x002fe20007800000 */
[----:B------:R-:W-:Y:S01]  /*7dc0*/  FMUL R185, R63, c[0x0][0x188] ;  /* 0x000062003fb97a20 */ /* 0x000fe20000400000 */
[----:B--2---:R-:W-:-:S04]  /*7dd0*/  FMNMX R20, R20, R192, !PT ;  /* 0x000000c014147209 */ /* 0x004fc80007800000 */
[----:B------:R-:W-:Y:S01]  /*7de0*/  FMNMX R21, R185, R21, !PT ;  /* 0x00000015b9157209 */ /* 0x000fe20007800000 */
[----:B------:R-:W-:Y:S01]  /*7df0*/  FFMA R164, R164, c[0x0][0x188], -R20 ;  /* 0x00006200a4a47a23 */ /* 0x000fe20000000814 */
[----:B---3--:R-:W-:-:S03]  /*7e00*/  FMNMX R173, R173, R180, !PT ;  /* 0x000000b4adad7209 */ /* 0x008fc60007800000 */
[----:B------:R-:W-:Y:S01]  /*7e10*/  FMUL R164, R164, 1.4426950216293334961 ;  /* 0x3fb8aa3ba4a47820 */ /* 0x000fe20000400000 */
[----:B------:R-:W0:Y:S03]  /*7e20*/  SHFL.BFLY PT, R180, R21, 0x2, 0x1f ;  /* 0x0c401f0015b47f89 */ /* 0x000e2600000e0000 */
[----:B------:R1:W-:Y:S01]  /*7e30*/  MUFU.EX2 R203, R164 ;  /* 0x000000a400cb7308 */ /* 0x0003e20000000800 */
[----:B----4-:R-:W-:Y:S01]  /*7e40*/  STS.U16 [R199+0x7b00], R194 ;  /* 0x007b00c2c7007388 */ /* 0x010fe20000000400 */
[----:B-1----:R-:W-:-:S03]  /*7e50*/  FFMA R164, R88, c[0x0][0x188], -R20 ;  /* 0x0000620058a47a23 */ /* 0x002fc60000000814 */
[----:B------:R-:W-:Y:S01]  /*7e60*/  STS.U16 [R193+0x4400], R168 ;  /* 0x004400a8c1007388 */ /* 0x000fe20000000400 */
[----:B------:R-:W-:-:S03]  /*7e70*/  FMUL R164, R164, 1.4426950216293334961 ;  /* 0x3fb8aa3ba4a47820 */ /* 0x000fc60000400000 */
[----:B------:R-:W-:Y:S01]  /*7e80*/  STS.U16 [R193+0x4c00], R169 ;  /* 0x004c00a9c1007388 */ /* 0x000fe20000000400 */
[----:B------:R1:W-:Y:S03]  /*7e90*/  MUFU.EX2 R215, R164 ;  /* 0x000000a400d77308 */ /* 0x0003e60000000800 */
[----:B------:R-:W-:Y:S04]  /*7ea0*/  STS.U16 [R193+0x5400], R170 ;  /* 0x005400aac1007388 */ /* 0x000fe80000000400 */
[----:B------:R-:W-:Y:S01]  /*7eb0*/  STS.U16 [R193+0x5c00], R171 ;  /* 0x005c00abc1007388 */ /* 0x000fe20000000400 */
[----:B-1----:R-:W-:Y:S01]  /*7ec0*/  FADD R164, -R20, R192 ;  /* 0x000000c014a47221 */ /* 0x002fe20000000100 */
[----:B------:R-:W-:-:S02]  /*7ed0*/  LOP3.LUT R192, R252, 0x50, RZ, 0x3c, !PT ;  /* 0x00000050fcc07812 */ /* 0x000fc400078e3cff */
[----:B------:R-:W-:Y:S04]  /*7ee0*/  STS.U16 [R193+0x6400], R176 ;  /* 0x006400b0c1007388 */ /* 0x000fe80000000400 */
[----:B------:R-:W-:Y:S04]  /*7ef0*/  STS.U16 [R193+0x6c00], R178 ;  /* 0x006c00b2c1007388 */ /* 0x000fe80000000400 */
[----:B------:R-:W-:Y:S04]  /*7f00*/  STS.U16 [R193+0x7400], R186 ;  /* 0x007400bac1007388 */ /* 0x000fe80000000400 */
[----:B------:R-:W-:Y:S04]  /*7f10*/  STS.U16 [R193+0x7c00], R195 ;  /* 0x007c00c3c1007388 */ /* 0x000fe80000000400 */
[----:B------:R-:W-:Y:S04]  /*7f20*/  STS.U16 [R192+0x4500], R177 ;  /* 0x004500b1c0007388 */ /* 0x000fe80000000400 */
[----:B------:R-:W-:Y:S04]  /*7f30*/  STS.U16 [R192+0x4d00], R155 ;  /* 0x004d009bc0007388 */ /* 0x000fe80000000400 */
[----:B------:R-:W-:Y:S01]  /*7f40*/  STS.U16 [R192+0x5500], R154 ;  /* 0x0055009ac0007388 */ /* 0x000fe20000000400 */
[----:B0-----:R-:W-:-:S03]  /*7f50*/  FMNMX R88, R21, R180, !PT ;  /* 0x000000b415587209 */ /* 0x001fc60007800000 */
[----:B------:R-:W-:Y:S04]  /*7f60*/  STS.U16 [R192+0x5d00], R53 ;  /* 0x005d0035c0007388 */ /* 0x000fe80000000400 */
[----:B------:R-:W-:Y:S04]  /*7f70*/  STS.U16 [R192+0x6500], R153 ;  /* 0x00650099c0007388 */ /* 0x000fe80000000400 */
[----:B------:R-:W-:Y:S04]  /*7f80*/  STS.U16 [R192+0x6d00], R179 ;  /* 0x006d00b3c0007388 */ /* 0x000fe80000000400 */
[----:B------:R-:W-:Y:S04]  /*7f90*/  STS.U16 [R192+0x7500], R187 ;  /* 0x007500bbc0007388 */ /* 0x000fe80000000400 */
[----:B------:R-:W2:Y:S04]  /*7fa0*/  LDL.LU R180, [R1+0x5c] ;  /* 0x00005c0001b47983 */ /* 0x000ea80000300800 */
[----:B------:R0:W-:Y:S04]  /*7fb0*/  STS.U16 [R192+0x7d00], R198 ;  /* 0x007d00c6c0007388 */ /* 0x0001e80000000400 */
[----:B0-----:R-:W3:Y:S01]  /*7fc0*/  LDL.LU R192, [R1+0x60] ;  /* 0x0000600001c07983 */ /* 0x001ee20000300800 */
[----:B------:R-:W-:-:S03]  /*7fd0*/  LOP3.LUT R193, R252, 0x60, RZ, 0x3c, !PT ;  /* 0x00000060fcc17812 */ /* 0x000fc600078e3cff */
[----:B------:R-:W0:Y:S04]  /*7fe0*/  SHFL.BFLY PT, R175, R173, 0x1, 0x1f ;  /* 0x0c201f00adaf7f89 */ /* 0x000e2800000e0000 */
[----:B------:R-:W-:Y:S04]  /*7ff0*/  STS.U16 [R193+0x4600], R152 ;  /* 0x00460098c1007388 */ /* 0x000fe80000000400 */
[----:B------:R-:W-:Y:S04]  /*8000*/  STS.U16 [R193+0x4e00], R52 ;  /* 0x004e0034c1007388 */ /* 0x000fe80000000400 */
[----:B------:R-:W-:Y:S04]  /*8010*/  STS.U16 [R193+0x5600], R59 ;  /* 0x0056003bc1007388 */ /* 0x000fe80000000400 */
[----:B------:R-:W-:Y:S04]  /*8020*/  STS.U16 [R193+0x5e00], R58 ;  /* 0x005e003ac1007388 */ /* 0x000fe80000000400 */
[----:B------:R-:W-:Y:S01]  /*8030*/  SHFL.BFLY PT, R58, R88, 0x1, 0x1f ;  /* 0x0c201f00583a7f89 */ /* 0x000fe200000e0000 */
[----:B------:R-:W-:-:S03]  /*8040*/  FFMA R89, R89, c[0x0][0x188], -R20 ;  /* 0x0000620059597a23 */ /* 0x000fc60000000814 */
[----:B------:R-:W1:Y:S01]  /*8050*/  SHFL.BFLY PT, R185, R184, 0x1, 0x1f ;  /* 0x0c201f00b8b97f89 */ /* 0x000e6200000e0000 */
[----:B------:R-:W-:-:S03]  /*8060*/  FMUL R89, R89, 1.4426950216293334961 ;  /* 0x3fb8aa3b59597820 */ /* 0x000fc60000400000 */
[----:B------:R-:W4:Y:S01]  /*8070*/  LDL.LU R176, [R1+0x20] ;  /* 0x0000200001b07983 */ /* 0x000f220000300800 */
[----:B------:R0:W-:Y:S03]  /*8080*/  MUFU.EX2 R213, R89 ;  /* 0x0000005900d57308 */ /* 0x0001e60000000800 */
[----:B------:R-:W-:Y:S04]  /*8090*/  STS.U16 [R193+0x6600], R22 ;  /* 0x00660016c1007388 */ /* 0x000fe80000000400 */
[----:B------:R-:W-:Y:S01]  /*80a0*/  STS.U16 [R193+0x6e00], R181 ;  /* 0x006e00b5c1007388 */ /* 0x000fe20000000400 */
[----:B0-----:R-:W-:-:S03]  /*80b0*/  LOP3.LUT R89, R252, 0x70, RZ, 0x3c, !PT ;  /* 0x00000070fc597812 */ /* 0x001fc600078e3cff */
[----:B------:R-:W-:Y:S04]  /*80c0*/  STS.U16 [R193+0x7600], R190 ;  /* 0x007600bec1007388 */ /* 0x000fe80000000400 */
[----:B------:R-:W-:Y:S04]  /*80d0*/  STS.U16 [R193+0x7e00], R172 ;  /* 0x007e00acc1007388 */ /* 0x000fe80000000400 */
[----:B------:R-:W-:Y:S04]  /*80e0*/  STS.U16 [R89+0x4700], R57 ;  /* 0x0047003959007388 */ /* 0x000fe80000000400 */
[----:B------:R-:W-:Y:S04]  /*80f0*/  STS.U16 [R89+0x4f00], R55 ;  /* 0x004f003759007388 */ /* 0x000fe80000000400 */
[----:B------:R-:W-:Y:S01]  /*8100*/  STS.U16 [R89+0x5700], R56 ;  /* 0x0057003859007388 */ /* 0x000fe20000000400 */
[----:B------:R-:W-:-:S03]  /*8110*/  FMNMX R175, R173, R175, !PT ;  /* 0x000000afadaf7209 */ /* 0x000fc60007800000 */
[----:B------:R-:W-:Y:S04]  /*8120*/  STS.U16 [R89+0x5f00], R54 ;  /* 0x005f003659007388 */ /* 0x000fe80000000400 */
[----:B------:R0:W-:Y:S01]  /*8130*/  STS.U16 [R89+0x6700], R23 ;  /* 0x0067001759007388 */ /* 0x0001e20000000400 */
[----:B-1----:R-:W-:-:S03]  /*8140*/  FMNMX R185, R184, R185, !PT ;  /* 0x000000b9b8b97209 */ /* 0x002fc60007800000 */
[----:B------:R-:W4:Y:S01]  /*8150*/  LDL.LU R177, [R1+0x24] ;  /* 0x0000240001b17983 */ /* 0x000f220000300800 */
[----:B0-----:R-:W-:-:S03]  /*8160*/  FMNMX R23, R88, R58, !PT ;  /* 0x0000003a58177209 */ /* 0x001fc60007800000 */
[----:B------:R-:W4:Y:S01]  /*8170*/  LDL.LU R178, [R1+0x28] ;  /* 0x0000280001b27983 */ /* 0x000f220000300800 */
[----:B------:R-:W-:-:S03]  /*8180*/  FMNMX R21, R185, R189, !PT ;  /* 0x000000bdb9157209 */ /* 0x000fc60007800000 */
[----:B------:R-:W4:Y:S04]  /*8190*/  LDL.LU R179, [R1+0x2c] ;  /* 0x00002c0001b37983 */ /* 0x000f280000300800 */
[----:B------:R-:W4:Y:S01]  /*81a0*/  LDL.LU R184, [R1+0x10] ;  /* 0x0000100001b87983 */ /* 0x000f220000300800 */
[----:B------:R-:W-:-:S03]  /*81b0*/  FADD R52, -R21, R189 ;  /* 0x000000bd15347221 */ /* 0x000fc60000000100 */
[----:B------:R-:W4:Y:S04]  /*81c0*/  LDL.LU R185, [R1+0x14] ;  /* 0x0000140001b97983 */ /* 0x000f280000300800 */
[----:B------:R-:W4:Y:S04]  /*81d0*/  LDL.LU R186, [R1+0x18] ;  /* 0x0000180001ba7983 */ /* 0x000f280000300800 */
[----:B------:R-:W4:Y:S04]  /*81e0*/  LDL.LU R187, [R1+0x1c] ;  /* 0x00001c0001bb7983 */ /* 0x000f280000300800 */
[----:B------:R-:W4:Y:S04]  /*81f0*/  LDL.LU R188, [R1] ;  /* 0x0000000001bc7983 */ /* 0x000f280000300800 */
[----:B-----5:R-:W-:Y:S04]  /*8200*/  STS.U16 [R89+0x6f00], R182 ;  /* 0x006f00b659007388 */ /* 0x020fe80000000400 */
[----:B------:R-:W5:Y:S04]  /*8210*/  LDL.LU R189, [R1+0x4] ;  /* 0x0000040001bd7983 */ /* 0x000f680000300800 */
[----:B------:R0:W-:Y:S04]  /*8220*/  STS.U16 [R89+0x7700], R191 ;  /* 0x007700bf59007388 */ /* 0x0001e80000000400 */
[----:B------:R-:W4:Y:S04]  /*8230*/  LDL.LU R190, [R1+0x8] ;  /* 0x0000080001be7983 */ /* 0x000f280000300800 */
[----:B0-----:R-:W4:Y:S04]  /*8240*/  LDL.LU R191, [R1+0xc] ;  /* 0x00000c0001bf7983 */ /* 0x001f280000300800 */
[----:B------:R-:W4:Y:S04]  /*8250*/  LDL.LU R218, [R1+0x30] ;  /* 0x0000300001da7983 */ /* 0x000f280000300800 */
[----:B------:R-:W5:Y:S01]  /*8260*/  LDL.LU R217, [R1+0x34] ;  /* 0x0000340001d97983 */ /* 0x000f620000300800 */
[----:B--2---:R-:W-:-:S05]  /*8270*/  FMNMX R22, R175, R180, !PT ;  /* 0x000000b4af167209 */ /* 0x004fca0007800000 */
[--C-:B------:R-:W-:Y:S02]  /*8280*/  FFMA R88, R28, c[0x0][0x188], -R22.reuse ;  /* 0x000062001c587a23 */ /* 0x100fe40000000816 */
[----:B------:R-:W-:Y:S01]  /*8290*/  FFMA R28, R29, c[0x0][0x188], -R22 ;  /* 0x000062001d1c7a23 */ /* 0x000fe20000000816 */
[----:B---3--:R-:W-:-:S05]  /*82a0*/  FMNMX R23, R23, R192, !PT ;  /* 0x000000c017177209 */ /* 0x008fca0007800000 */
[--C-:B------:R-:W-:Y:S02]  /*82b0*/  FFMA R222, R222, c[0x0][0x188], -R23.reuse ;  /* 0x00006200dede7a23 */ /* 0x100fe40000000817 */
[----:B------:R-:W-:Y:S02]  /*82c0*/  FFMA R29, R30, c[0x0][0x188], -R23 ;  /* 0x000062001e1d7a23 */ /* 0x000fe40000000817 */
[----:B------:R-:W-:-:S04]  /*82d0*/  FMUL R30, R222, 1.4426950216293334961 ;  /* 0x3fb8aa3bde1e7820 */ /* 0x000fc80000400000 */
[----:B------:R0:W-:Y:S02]  /*82e0*/  MUFU.EX2 R209, R30 ;  /* 0x0000001e00d17308 */ /* 0x0001e40000000800 */
[----:B0-----:R-:W2:Y:S04]  /*82f0*/  LDL.LU R30, [R1+0x38] ;  /* 0x00003800011e7983 */ /* 0x001ea80000300800 */
[----:B------:R-:W3:Y:S01]  /*8300*/  LDL.LU R216, [R1+0x3c] ;  /* 0x00003c0001d87983 */ /* 0x000ee20000300800 */
[----:B------:R-:W-:Y:S02]  /*8310*/  FMUL R28, R28, 1.4426950216293334961 ;  /* 0x3fb8aa3b1c1c7820 */ /* 0x000fe40000400000 */
[----:B------:R-:W-:Y:S01]  /*8320*/  FADD R197, -R22, R180 ;  /* 0x000000b416c57221 */ /* 0x000fe20000000100 */
[----:B------:R-:W2:Y:S01]  /*8330*/  LDL.LU R219, [R1+0x40] ;  /* 0x0000400001db7983 */ /* 0x000ea20000300800 */
[----:B------:R0:W-:Y:S02]  /*8340*/  MUFU.EX2 R201, R28 ;  /* 0x0000001c00c97308 */ /* 0x0001e40000000800 */
[----:B------:R-:W-:-:S02]  /*8350*/  FMUL R197, R197, 1.4426950216293334961 ;  /* 0x3fb8aa3bc5c57820 */ /* 0x000fc40000400000 */
[----:B0-----:R-:W-:-:S04]  /*8360*/  FADD R28, -R23, R192 ;  /* 0x000000c0171c7221 */ /* 0x001fc80000000100 */
[----:B------:R-:W4:Y:S01]  /*8370*/  MUFU.EX2 R197, R197 ;  /* 0x000000c500c57308 */ /* 0x000f220000000800 */
[----:B------:R-:W-:-:S07]  /*8380*/  FMUL R28, R28, 1.4426950216293334961 ;  /* 0x3fb8aa3b1c1c7820 */ /* 0x000fce0000400000 */
[----:B------:R4:W3:Y:S01]  /*8390*/  MUFU.EX2 R196, R28 ;  /* 0x0000001c00c47308 */ /* 0x0008e20000000800 */
[----:B------:R-:W-:Y:S02]  /*83a0*/  FFMA R31, R31, c[0x0][0x188], -R23 ;  /* 0x000062001f1f7a23 */ /* 0x000fe40000000817 */
[----:B------:R-:W-:Y:S02]  /*83b0*/  FMUL R29, R29, 1.4426950216293334961 ;  /* 0x3fb8aa3b1d1d7820 */ /* 0x000fe40000400000 */
[----:B------:R-:W-:-:S03]  /*83c0*/  FMUL R31, R31, 1.4426950216293334961 ;  /* 0x3fb8aa3b1f1f7820 */ /* 0x000fc60000400000 */
[----:B------:R5:W-:Y:S08]  /*83d0*/  MUFU.EX2 R211, R29 ;  /* 0x0000001d00d37308 */ /* 0x000bf00000000800 */
[----:B------:R3:W-:Y:S01]  /*83e0*/  MUFU.EX2 R200, R31 ;  /* 0x0000001f00c87308 */ /* 0x0007e20000000800 */
[C---:B----4-:R-:W-:Y:S02]  /*83f0*/  FMUL R28, R197.reuse, R218 ;  /* 0x000000dac51c7220 */ /* 0x050fe40000400000 */
[----:B------:R-:W4:Y:S01]  /*8400*/  LDL.LU R218, [R1+0x44] ;  /* 0x0000440001da7983 */ /* 0x000f220000300800 */
[----:B-----5:R-:W-:-:S03]  /*8410*/  FMUL R29, R197, R217 ;  /* 0x000000d9c51d7220 */ /* 0x020fc60000400000 */
[----:B------:R-:W5:Y:S01]  /*8420*/  LDL.LU R217, [R1+0x48] ;  /* 0x0000480001d97983 */ /* 0x000f620000300800 */
[----:B---3--:R-:W-:-:S03]  /*8430*/  FMUL R31, R196, R216 ;  /* 0x000000d8c41f7220 */ /* 0x008fc60000400000 */
[----:B------:R-:W3:Y:S04]  /*8440*/  LDL.LU R216, [R1+0x4c] ;  /* 0x00004c0001d87983 */ /* 0x000ee80000300800 */
[----:B------:R0:W-:Y:S04]  /*8450*/  STS.U16 [R89+0x7f00], R174 ;  /* 0x007f00ae59007388 */ /* 0x0001e80000000400 */
[----:B------:R-:W-:Y:S01]  /*8460*/  BAR.SYNC.DEFER_BLOCKING 0x0 ;  /* 0x0000000000007b1d */ /* 0x000fe20000010000 */
[----:B------:R-:W-:Y:S02]  /*8470*/  FFMA R165, R165, c[0x0][0x188], -R20 ;  /* 0x00006200a5a57a23 */ /* 0x000fe40000000814 */
[----:B------:R-:W-:-:S02]  /*8480*/  FFMA R166, R166, c[0x0][0x188], -R21 ;  /* 0x00006200a6a67a23 */ /* 0x000fc40000000815 */
[--C-:B------:R-:W-:Y:S02]  /*8490*/  FFMA R167, R167, c[0x0][0x188], -R21.reuse ;  /* 0x00006200a7a77a23 */ /* 0x100fe40000000815 */
[--C-:B------:R-:W-:Y:S02]  /*84a0*/  FFMA R90, R90, c[0x0][0x188], -R21.reuse ;  /* 0x000062005a5a7a23 */ /* 0x100fe40000000815 */
[----:B------:R-:W-:Y:S02]  /*84b0*/  FFMA R91, R91, c[0x0][0x188], -R21 ;  /* 0x000062005b5b7a23 */ /* 0x000fe40000000815 */
[----:B0-----:R-:W-:Y:S02]  /*84c0*/  FFMA R89, R221, c[0x0][0x188], -R22 ;  /* 0x00006200dd597a23 */ /* 0x001fe40000000816 */
[----:B------:R-:W-:Y:S02]  /*84d0*/  FMUL R165, R165, 1.4426950216293334961 ;  /* 0x3fb8aa3ba5a57820 */ /* 0x000fe40000400000 */
[----:B------:R-:W-:-:S02]  /*84e0*/  FMUL R164, R164, 1.4426950216293334961 ;  /* 0x3fb8aa3ba4a47820 */ /* 0x000fc40000400000 */
[----:B------:R-:W-:Y:S02]  /*84f0*/  FMUL R166, R166, 1.4426950216293334961 ;  /* 0x3fb8aa3ba6a67820 */ /* 0x000fe40000400000 */
[----:B------:R-:W-:Y:S02]  /*8500*/  FMUL R167, R167, 1.4426950216293334961 ;  /* 0x3fb8aa3ba7a77820 */ /* 0x000fe40000400000 */
[----:B------:R-:W-:Y:S02]  /*8510*/  FMUL R90, R90, 1.4426950216293334961 ;  /* 0x3fb8aa3b5a5a7820 */ /* 0x000fe40000400000 */
[----:B------:R-:W-:Y:S01]  /*8520*/  FMUL R91, R91, 1.4426950216293334961 ;  /* 0x3fb8aa3b5b5b7820 */ /* 0x000fe20000400000 */
[----:B------:R-:W-:Y:S01]  /*8530*/  LDSM.16.M88.4 R56, [R5+0x4800] ;  /* 0x004800000538783b */ /* 0x000fe20000000200 */
[----:B------:R-:W-:Y:S02]  /*8540*/  FMUL R52, R52, 1.4426950216293334961 ;  /* 0x3fb8aa3b34347820 */ /* 0x000fe40000400000 */
[----:B------:R-:W-:-:S02]  /*8550*/  FMUL R89, R89, 1.4426950216293334961 ;  /* 0x3fb8aa3b59597820 */ /* 0x000fc40000400000 */
[----:B------:R-:W-:Y:S01]  /*8560*/  FMUL R88, R88, 1.4426950216293334961 ;  /* 0x3fb8aa3b58587820 */ /* 0x000fe20000400000 */
[----:B------:R-:W-:Y:S01]  /*8570*/  MUFU.EX2 R204, R165 ;  /* 0x000000a500cc7308 */ /* 0x000fe20000000800 */
[----:B------:R-:W-:Y:S04]  /*8580*/  LDSM.16.M88.4 R172, [R5+0x5000] ;  /* 0x0050000005ac783b */ /* 0x000fe80000000200 */
[----:B------:R-:W-:Y:S03]  /*8590*/  LDSM.16.M88.4 R168, [R5+0x5800] ;  /* 0x0058000005a8783b */ /* 0x000fe60000000200 */
[----:B------:R-:W0:Y:S01]  /*85a0*/  MUFU.EX2 R199, R164 ;  /* 0x000000a400c77308 */ /* 0x000e220000000800 */
[----:B------:R-:W-:Y:S04]  /*85b0*/  LDSM.16.M88.4 R152, [R5+0x6800] ;  /* 0x006800000598783b */ /* 0x000fe80000000200 */
[----:B------:R-:W-:Y:S03]  /*85c0*/  LDSM.16.M88.4 R192, [R5+0x7800] ;  /* 0x0078000005c0783b */ /* 0x000fe60000000200 */
[----:B------:R-:W-:Y:S08]  /*85d0*/  MUFU.EX2 R208, R166 ;  /* 0x000000a600d07308 */ /* 0x000ff00000000800 */
[----:B------:R1:W0:Y:S08]  /*85e0*/  MUFU.EX2 R202, R167 ;  /* 0x000000a700ca7308 */ /* 0x0002300000000800 */
[----:B------:R-:W-:Y:S01]  /*85f0*/  MUFU.EX2 R210, R90 ;  /* 0x0000005a00d27308 */ /* 0x000fe20000000800 */
[----:B-1----:R-:W-:Y:S07]  /*8600*/  LDSM.16.M88.4 R164, [R5+0x6000] ;  /* 0x0060000005a4783b */ /* 0x002fee0000000200 */
[----:B------:R-:W-:Y:S08]  /*8610*/  MUFU.EX2 R206, R91 ;  /* 0x0000005b00ce7308 */ /* 0x000ff00000000800 */
[----:B------:R1:W0:Y:S08]  /*8620*/  MUFU.EX2 R198, R52 ;  /* 0x0000003400c67308 */ /* 0x0002300000000800 */
[----:B------:R-:W-:Y:S01]  /*8630*/  MUFU.EX2 R214, R89 ;  /* 0x0000005900d67308 */ /* 0x000fe20000000800 */
[----:B-1----:R-:W1:Y:S07]  /*8640*/  LDSM.16.M88.4 R52, [R5+0x4000] ;  /* 0x004000000534783b */ /* 0x002e6e0000000200 */
[----:B------:R0:W-:Y:S02]  /*8650*/  MUFU.EX2 R212, R88 ;  /* 0x0000005800d47308 */ /* 0x0001e40000000800 */
[----:B0-----:R-:W0:Y:S01]  /*8660*/  LDSM.16.M88.4 R88, [R5+0x7000] ;  /* 0x007000000558783b */ /* 0x001e220000000200 */
[----:B------:R-:W-:-:S02]  /*8670*/  FFMA R220, R220, c[0x0][0x188], -R22 ;  /* 0x00006200dcdc7a23 */ /* 0x000fc40000000816 */
[----:B------:R-:W-:Y:S02]  /*8680*/  FFMA R223, R223, c[0x0][0x188], -R23 ;  /* 0x00006200dfdf7a23 */ /* 0x000fe40000000817 */
[----:B------:R-:W-:Y:S02]  /*8690*/  FMUL R220, R220, 1.4426950216293334961 ;  /* 0x3fb8aa3bdcdc7820 */ /* 0x000fe40000400000 */
[----:B------:R-:W-:Y:S02]  /*86a0*/  FMUL R223, R223, 1.4426950216293334961 ;  /* 0x3fb8aa3bdfdf7820 */ /* 0x000fe40000400000 */
[----:B------:R-:W0:Y:S08]  /*86b0*/  MUFU.EX2 R205, R220 ;  /* 0x000000dc00cd7308 */ /* 0x000e300000000800 */
[----:B------:R-:W0:Y:S01]  /*86c0*/  MUFU.EX2 R207, R223 ;  /* 0x000000df00cf7308 */ /* 0x000e220000000800 */
[C---:B------:R-:W-:Y:S01]  /*86d0*/  FMUL R176, R199.reuse, R176 ;  /* 0x000000b0c7b07220 */ /* 0x040fe20000400000 */
[----:B------:R-:W-:Y:S01]  /*86e0*/  F2FP.BF16.PACK_AB R180, R204, R203 ;  /* 0x000000cbccb4723e */ /* 0x000fe200000010ff */
[----:B------:R-:W-:Y:S01]  /*86f0*/  FMUL R177, R199, R177 ;  /* 0x000000b1c7b17220 */ /* 0x000fe20000400000 */
[----:B------:R-:W-:Y:S01]  /*8700*/  F2FP.BF16.PACK_AB R181, R202, R208 ;  /* 0x000000d0cab5723e */ /* 0x000fe200000010ff */
[C---:B------:R-:W-:Y:S01]  /*8710*/  FMUL R178, R198.reuse, R178 ;  /* 0x000000b2c6b27220 */ /* 0x040fe20000400000 */
[----:B------:R-:W-:Y:S01]  /*8720*/  F2FP.BF16.PACK_AB R182, R213, R215 ;  /* 0x000000d7d5b6723e */ /* 0x000fe200000010ff */
[----:B------:R-:W-:Y:S01]  /*8730*/  FMUL R179, R198, R179 ;  /* 0x000000b3c6b37220 */ /* 0x000fe20000400000 */
[----:B------:R-:W-:Y:S01]  /*8740*/  F2FP.BF16.PACK_AB R183, R206, R210 ;  /* 0x000000d2ceb7723e */ /* 0x000fe200000010ff */
[----:B------:R-:W-:-:S02]  /*8750*/  FMUL R184, R199, R184 ;  /* 0x000000b8c7b87220 */ /* 0x000fc40000400000 */
[C---:B------:R-:W-:Y:S02]  /*8760*/  FMUL R185, R199.reuse, R185 ;  /* 0x000000b9c7b97220 */ /* 0x040fe40000400000 */
[C---:B------:R-:W-:Y:S02]  /*8770*/  FMUL R186, R198.reuse, R186 ;  /* 0x000000bac6ba7220 */ /* 0x040fe40000400000 */
[C---:B------:R-:W-:Y:S02]  /*8780*/  FMUL R187, R198.reuse, R187 ;  /* 0x000000bbc6bb7220 */ /* 0x040fe40000400000 */
[C---:B------:R-:W-:Y:S02]  /*8790*/  FMUL R188, R199.reuse, R188 ;  /* 0x000000bcc7bc7220 */ /* 0x040fe40000400000 */
[----:B------:R-:W-:Y:S02]  /*87a0*/  FMUL R189, R199, R189 ;  /* 0x000000bdc7bd7220 */ /* 0x000fe40000400000 */
        /* <DEDUP_REMOVED lines=19> */
[----:B------:R-:W-:Y:S02]  /*88e0*/  FMUL R233, R199, R233 ;  /* 0x000000e9c7e97220 */ /* 0x000fe40000400000 */
[C---:B------:R-:W-:Y:S02]  /*88f0*/  FMUL R234, R198.reuse, R234 ;  /* 0x000000eac6ea7220 */ /* 0x040fe40000400000 */
[----:B------:R-:W-:Y:S01]  /*8900*/  FMUL R235, R198, R235 ;  /* 0x000000ebc6eb7220 */ /* 0x000fe20000400000 */
[----:B-1----:R-:W-:Y:S01]  /*8910*/  HMMA.16816.F32.BF16 R176, R180, R52, R176 ;  /* 0x00000034b4b0723c */ /* 0x002fe200000418b0 */
[----:B------:R-:W-:Y:S02]  /*8920*/  FFMA R157, R157, c[0x0][0x188], -R20 ;  /* 0x000062009d9d7a23 */ /* 0x000fe40000000814 */
[C---:B------:R-:W-:Y:S02]  /*8930*/  FMUL R32, R197.reuse, R32 ;  /* 0x00000020c5207220 */ /* 0x040fe40000400000 */
[----:B------:R-:W-:-:S02]  /*8940*/  FMUL R33, R197, R33 ;  /* 0x00000021c5217220 */ /* 0x000fc40000400000 */
[C---:B------:R-:W-:Y:S01]  /*8950*/  FMUL R34, R196.reuse, R34 ;  /* 0x00000022c4227220 */ /* 0x040fe20000400000 */
[----:B------:R-:W-:Y:S01]  /*8960*/  HMMA.16816.F32.BF16 R184, R180, R56, R184 ;  /* 0x00000038b4b8723c */ /* 0x000fe200000418b8 */
[----:B------:R-:W-:Y:S02]  /*8970*/  FMUL R35, R196, R35 ;  /* 0x00000023c4237220 */ /* 0x000fe40000400000 */
[----:B------:R-:W-:Y:S02]  /*8980*/  FFMA R158, R158, c[0x0][0x188], -R21 ;  /* 0x000062009e9e7a23 */ /* 0x000fe40000000815 */
[----:B------:R-:W-:-:S03]  /*8990*/  FFMA R229, R156, c[0x0][0x188], -R20 ;  /* 0x000062009ce57a23 */ /* 0x000fc60000000814 */
[----:B------:R-:W-:Y:S01]  /*89a0*/  HMMA.16816.F32.BF16 R188, R180, R172, R188 ;  /* 0x000000acb4bc723c */ /* 0x000fe200000418bc */
[----:B------:R-:W-:Y:S02]  /*89b0*/  FFMA R231, R49, c[0x0][0x188], -R20 ;  /* 0x0000620031e77a23 */ /* 0x000fe40000000814 */
[----:B------:R-:W-:-:S05]  /*89c0*/  FFMA R221, R159, c[0x0][0x188], -R21 ;  /* 0x000062009fdd7a23 */ /* 0x000fca0000000815 */
[----:B------:R-:W-:Y:S01]  /*89d0*/  HMMA.16816.F32.BF16 R248, R180, R168, R248 ;  /* 0x000000a8b4f8723c */ /* 0x000fe200000418f8 */
[----:B------:R-:W-:Y:S02]  /*89e0*/  FFMA R48, R48, c[0x0][0x188], -R20 ;  /* 0x0000620030307a23 */ /* 0x000fe40000000814 */
[----:B------:R-:W-:-:S05]  /*89f0*/  FFMA R50, R50, c[0x0][0x188], -R21 ;  /* 0x0000620032327a23 */ /* 0x000fca0000000815 */
[----:B------:R-:W-:Y:S01]  /*8a00*/  HMMA.16816.F32.BF16 R244, R180, R164, R244 ;  /* 0x000000a4b4f4723c */ /* 0x000fe200000418f4 */
[----:B------:R-:W-:Y:S02]  /*8a10*/  FFMA R51, R51, c[0x0][0x188], -R21 ;  /* 0x0000620033337a23 */ /* 0x000fe40000000815 */
[----:B------:R-:W-:-:S05]  /*8a20*/  FMUL R157, R157, 1.4426950216293334961 ;  /* 0x3fb8aa3b9d9d7820 */ /* 0x000fca0000400000 */
[----:B------:R-:W-:Y:S01]  /*8a30*/  HMMA.16816.F32.BF16 R240, R180, R152, R240 ;  /* 0x00000098b4f0723c */ /* 0x000fe200000418f0 */
[----:B------:R-:W-:-:S07]  /*8a40*/  FMUL R158, R158, 1.4426950216293334961 ;  /* 0x3fb8aa3b9e9e7820 */ /* 0x000fce0000400000 */
[----:B0-----:R-:W-:Y:S01]  /*8a50*/  HMMA.16816.F32.BF16 R236, R180, R88, R236 ;  /* 0x00000058b4ec723c */ /* 0x001fe200000418ec */
[----:B------:R-:W-:-:S07]  /*8a60*/  FMUL R229, R229, 1.4426950216293334961 ;  /* 0x3fb8aa3be5e57820 */ /* 0x000fce0000400000 */
[----:B------:R-:W-:Y:S01]  /*8a70*/  HMMA.16816.F32.BF16 R232, R180, R192, R232 ;  /* 0x000000c0b4e8723c */ /* 0x000fe200000418e8 */
[----:B------:R-:W-:-:S06]  /*8a80*/  FMUL R231, R231, 1.4426950216293334961 ;  /* 0x3fb8aa3be7e77820 */ /* 0x000fcc0000400000 */
[----:B------:R-:W-:Y:S02]  /*8a90*/  F2FP.BF16.PACK_AB R180, R214, R205 ;  /* 0x000000cdd6b4723e */ /* 0x000fe400000010ff */
[----:B------:R-:W-:Y:S02]  /*8aa0*/  F2FP.BF16.PACK_AB R181, R207, R209 ;  /* 0x000000d1cfb5723e */ /* 0x000fe400000010ff */
[----:B------:R-:W-:Y:S02]  /*8ab0*/  F2FP.BF16.PACK_AB R182, R201, R212 ;  /* 0x000000d4c9b6723e */ /* 0x000fe400000010ff */
[----:B------:R-:W-:Y:S01]  /*8ac0*/  F2FP.BF16.PACK_AB R183, R200, R211 ;  /* 0x000000d3c8b7723e */ /* 0x000fe200000010ff */
[----:B------:R-:W-:Y:S01]  /*8ad0*/  FMUL R221, R221, 1.4426950216293334961 ;  /* 0x3fb8aa3bdddd7820 */ /* 0x000fe20000400000 */
[----:B------:R4:W-:Y:S01]  /*8ae0*/  MUFU.EX2 R228, R157 ;  /* 0x0000009d00e47308 */ /* 0x0009e20000000800 */
[----:B------:R-:W-:Y:S02]  /*8af0*/  FMUL R48, R48, 1.4426950216293334961 ;  /* 0x3fb8aa3b30307820 */ /* 0x000fe40000400000 */
[----:B------:R-:W-:-:S02]  /*8b00*/  FMUL R50, R50, 1.4426950216293334961 ;  /* 0x3fb8aa3b32327820 */ /* 0x000fc40000400000 */
[----:B------:R-:W-:Y:S01]  /*8b10*/  HMMA.16816.F32.BF16 R32, R180, R172, R32 ;  /* 0x000000acb420723c */ /* 0x000fe20000041820 */
[----:B------:R-:W-:Y:S02]  /*8b20*/  FMUL R51, R51, 1.4426950216293334961 ;  /* 0x3fb8aa3b33337820 */ /* 0x000fe40000400000 */
[----:B------:R5:W-:Y:S01]  /*8b30*/  MUFU.EX2 R220, R158 ;  /* 0x0000009e00dc7308 */ /* 0x000be20000000800 */
[C---:B--2---:R-:W-:Y:S02]  /*8b40*/  FMUL R30, R196.reuse, R30 ;  /* 0x0000001ec41e7220 */ /* 0x044fe40000400000 */
[C---:B------:R-:W-:Y:S01]  /*8b50*/  FMUL R132, R197.reuse, R132 ;  /* 0x00000084c5847220 */ /* 0x040fe20000400000 */
[----:B------:R-:W-:Y:S01]  /*8b60*/  MOV R172, R210 ;  /* 0x000000d200ac7202 */ /* 0x000fe20000000f00 */
        /* <DEDUP_REMOVED lines=12> */
[----:B----4-:R-:W-:Y:S02]  /*8c30*/  FMUL R157, R197, R218 ;  /* 0x000000dac59d7220 */ /* 0x010fe40000400000 */
[----:B-----5:R-:W-:-:S02]  /*8c40*/  FMUL R158, R196, R217 ;  /* 0x000000d9c49e7220 */ /* 0x020fc40000400000 */
[C---:B---3--:R-:W-:Y:S02]  /*8c50*/  FMUL R159, R196.reuse, R216 ;  /* 0x000000d8c49f7220 */ /* 0x048fe40000400000 */
[C---:B------:R-:W-:Y:S02]  /*8c60*/  FMUL R16, R197.reuse, R16 ;  /* 0x00000010c5107220 */ /* 0x040fe40000400000 */
[C---:B------:R-:W-:Y:S02]  /*8c70*/  FMUL R17, R197.reuse, R17 ;  /* 0x00000011c5117220 */ /* 0x040fe40000400000 */
[C---:B------:R-:W-:Y:S02]  /*8c80*/  FMUL R18, R196.reuse, R18 ;  /* 0x00000012c4127220 */ /* 0x040fe40000400000 */
[----:B------:R-:W-:Y:S02]  /*8c90*/  FMUL R19, R196, R19 ;  /* 0x00000013c4137220 */ /* 0x000fe40000400000 */
[----:B------:R-:W-:Y:S01]  /*8ca0*/  FFMA R210, R148, c[0x0][0x188], -R22 ;  /* 0x0000620094d27a23 */ /* 0x000fe20000000816 */
[----:B------:R-:W0:Y:S01]  /*8cb0*/  MUFU.EX2 R229, R229 ;  /* 0x000000e500e57308 */ /* 0x000e220000000800 */
[----:B------:R-:W-:-:S02]  /*8cc0*/  FMUL R76, R197, R76 ;  /* 0x0000004cc54c7220 */ /* 0x000fc40000400000 */
[----:B------:R-:W-:Y:S02]  /*8cd0*/  FMUL R77, R197, R77 ;  /* 0x0000004dc54d7220 */ /* 0x000fe40000400000 */
[C---:B------:R-:W-:Y:S02]  /*8ce0*/  FMUL R78, R196.reuse, R78 ;  /* 0x0000004ec44e7220 */ /* 0x040fe40000400000 */
[----:B------:R-:W-:Y:S01]  /*8cf0*/  FMUL R79, R196, R79 ;  /* 0x0000004fc44f7220 */ /* 0x000fe20000400000 */
[----:B------:R0:W-:Y:S01]  /*8d00*/  MUFU.EX2 R230, R48 ;  /* 0x0000003000e67308 */ /* 0x0001e20000000800 */
[--C-:B------:R-:W-:Y:S02]  /*8d10*/  FFMA R149, R149, c[0x0][0x188], -R22.reuse ;  /* 0x0000620095957a23 */ /* 0x100fe40000000816 */
[--C-:B------:R-:W-:Y:S02]  /*8d20*/  FFMA R120, R120, c[0x0][0x188], -R22.reuse ;  /* 0x0000620078787a23 */ /* 0x100fe40000000816 */
[----:B------:R-:W-:-:S02]  /*8d30*/  FFMA R121, R121, c[0x0][0x188], -R22 ;  /* 0x0000620079797a23 */ /* 0x000fc40000000816 */
[--C-:B------:R-:W-:Y:S01]  /*8d40*/  FFMA R150, R150, c[0x0][0x188], -R23.reuse ;  /* 0x0000620096967a23 */ /* 0x100fe20000000817 */
[----:B------:R-:W-:Y:S01]  /*8d50*/  MUFU.EX2 R231, R231 ;  /* 0x000000e700e77308 */ /* 0x000fe20000000800 */
[--C-:B------:R-:W-:Y:S02]  /*8d60*/  FFMA R151, R151, c[0x0][0x188], -R23.reuse ;  /* 0x0000620097977a23 */ /* 0x100fe40000000817 */
[--C-:B------:R-:W-:Y:S02]  /*8d70*/  FFMA R122, R122, c[0x0][0x188], -R23.reuse ;  /* 0x000062007a7a7a23 */ /* 0x100fe40000000817 */
[----:B------:R-:W-:-:S03]  /*8d80*/  FFMA R123, R123, c[0x0][0x188], -R23 ;  /* 0x000062007b7b7a23 */ /* 0x000fc60000000817 */
[----:B------:R-:W1:Y:S01]  /*8d90*/  MUFU.EX2 R221, R221 ;  /* 0x000000dd00dd7308 */ /* 0x000e620000000800 */
[----:B------:R-:W-:Y:S01]  /*8da0*/  FMUL R210, R210, 1.4426950216293334961 ;  /* 0x3fb8aa3bd2d27820 */ /* 0x000fe20000400000 */
[----:B------:R-:W-:Y:S01]  /*8db0*/  HMMA.16816.F32.BF16 R28, R180, R52, R28 ;  /* 0x00000034b41c723c */ /* 0x000fe2000004181c */
[----:B------:R-:W-:-:S05]  /*8dc0*/  FMUL R149, R149, 1.4426950216293334961 ;  /* 0x3fb8aa3b95957820 */ /* 0x000fca0000400000 */
[----:B------:R2:W-:Y:S01]  /*8dd0*/  MUFU.EX2 R223, R50 ;  /* 0x0000003200df7308 */ /* 0x0005e20000000800 */
[----:B------:R-:W-:Y:S01]  /*8de0*/  FMUL R120, R120, 1.4426950216293334961 ;  /* 0x3fb8aa3b78787820 */ /* 0x000fe20000400000 */
[----:B------:R-:W-:Y:S01]  /*8df0*/  HMMA.16816.F32.BF16 R132, R180, R56, R132 ;  /* 0x00000038b484723c */ /* 0x000fe20000041884 */
[----:B------:R-:W-:-:S05]  /*8e00*/  FMUL R121, R121, 1.4426950216293334961 ;  /* 0x3fb8aa3b79797820 */ /* 0x000fca0000400000 */
[----:B------:R-:W3:Y:S01]  /*8e10*/  MUFU.EX2 R222, R51 ;  /* 0x0000003300de7308 */ /* 0x000ee20000000800 */
[----:B------:R-:W-:Y:S01]  /*8e20*/  FMUL R150, R150, 1.4426950216293334961 ;  /* 0x3fb8aa3b96967820 */ /* 0x000fe20000400000 */
[C---:B------:R-:W-:Y:S01]  /*8e30*/  HMMA.16816.F32.BF16 R84, R180.reuse, R168, R84 ;  /* 0x000000a8b454723c */ /* 0x040fe20000041854 */
[----:B------:R-:W-:Y:S02]  /*8e40*/  FMUL R151, R151, 1.4426950216293334961 ;  /* 0x3fb8aa3b97977820 */ /* 0x000fe40000400000 */
[----:B------:R-:W-:Y:S02]  /*8e50*/  FMUL R122, R122, 1.4426950216293334961 ;  /* 0x3fb8aa3b7a7a7820 */ /* 0x000fe40000400000 */
[----:B------:R-:W-:Y:S01]  /*8e60*/  FMUL R123, R123, 1.4426950216293334961 ;  /* 0x3fb8aa3b7b7b7820 */ /* 0x000fe20000400000 */
[----:B------:R-:W-:Y:S02]  /*8e70*/  MOV R57, R209 ;  /* 0x000000d100397202 */ /* 0x000fe40000000f00 */
[C---:B------:R-:W-:Y:S01]  /*8e80*/  HMMA.16816.F32.BF16 R24, R180.reuse, R164, R24 ;  /* 0x000000a4b418723c */ /* 0x040fe20000041818 */
[----:B------:R-:W-:Y:S01]  /*8e90*/  MOV R56, R208 ;  /* 0x000000d000387202 */ /* 0x000fe20000000f00 */
[----:B------:R-:W-:Y:S06]  /*8ea0*/  MUFU.EX2 R210, R210 ;  /* 0x000000d200d27308 */ /* 0x000fec0000000800 */
[C---:B------:R-:W-:Y:S02]  /*8eb0*/  HMMA.16816.F32.BF16 R156, R180.reuse, R152, R156 ;  /* 0x00000098b49c723c */ /* 0x040fe4000004189c */
[----:B------:R-:W4:Y:S06]  /*8ec0*/  MUFU.EX2 R217, R149 ;  /* 0x0000009500d97308 */ /* 0x000f2c0000000800 */
[C---:B------:R-:W-:Y:S02]  /*8ed0*/  HMMA.16816.F32.BF16 R16, R180.reuse, R88, R16 ;  /* 0x00000058b410723c */ /* 0x040fe40000041810 */
[----:B------:R-:W-:Y:S06]  /*8ee0*/  MUFU.EX2 R218, R120 ;  /* 0x0000007800da7308 */ /* 0x000fec0000000800 */
[----:B------:R-:W-:Y:S02]  /*8ef0*/  HMMA.16816.F32.BF16 R180, R180, R192, R76 ;  /* 0x000000c0b4b4723c */ /* 0x000fe4000004184c */
[----:B------:R-:W-:Y:S05]  /*8f00*/  MUFU.EX2 R219, R121 ;  /* 0x0000007900db7308 */ /* 0x000fea0000000800 */
[----:B------:R-:W-:-:S03]  /*8f10*/  MOV R192, R213 ;  /* 0x000000d500c07202 */ /* 0x000fc60000000f00 */
[----:B------:R-:W-:Y:S08]  /*8f20*/  MUFU.EX2 R208, R150 ;  /* 0x0000009600d07308 */ /* 0x000ff00000000800 */
[----:B------:R-:W5:Y:S08]  /*8f30*/  MUFU.EX2 R209, R151 ;  /* 0x0000009700d17308 */ /* 0x000f700000000800 */
[----:B------:R-:W-:Y:S08]  /*8f40*/  MUFU.EX2 R213, R122 ;  /* 0x0000007a00d57308 */ /* 0x000ff00000000800 */
[----:B------:R-:W4:Y:S01]  /*8f50*/  MUFU.EX2 R216, R123 ;  /* 0x0000007b00d87308 */ /* 0x000f220000000800 */
[----:B0-----:R-:W-:-:S02]  /*8f60*/  F2FP.BF16.PACK_AB R48, R228, R229 ;  /* 0x000000e5e430723e */ /* 0x001fc400000010ff */
[----:B-1----:R-:W-:Y:S02]  /*8f70*/  F2FP.BF16.PACK_AB R49, R221, R220 ;  /* 0x000000dcdd31723e */ /* 0x002fe400000010ff */
[----:B--2---:R-:W-:Y:S02]  /*8f80*/  F2FP.BF16.PACK_AB R50, R231, R230 ;  /* 0x000000e6e732723e */ /* 0x004fe400000010ff */
[----:B---3--:R-:W-:Y:S01]  /*8f90*/  F2FP.BF16.PACK_AB R51, R222, R223 ;  /* 0x000000dfde33723e */ /* 0x008fe200000010ff */
[--C-:B------:R-:W-:Y:S02]  /*8fa0*/  FFMA R140, R140, c[0x0][0x188], -R20.reuse ;  /* 0x000062008c8c7a23 */ /* 0x100fe40000000814 */
[----:B------:R-:W-:-:S04]  /*8fb0*/  FFMA R112, R112, c[0x0][0x188], -R20 ;  /* 0x0000620070707a23 */ /* 0x000fc80000000814 */
[----:B------:R-:W-:Y:S01]  /*8fc0*/  HMMA.16816.F32.BF16 R176, R48, R54, R176 ;  /* 0x0000003630b0723c */ /* 0x000fe200000418b0 */
[----:B------:R-:W-:Y:S02]  /*8fd0*/  FFMA R113, R113, c[0x0][0x188], -R20 ;  /* 0x0000620071717a23 */ /* 0x000fe40000000814 */
[----:B------:R-:W-:-:S05]  /*8fe0*/  FFMA R142, R142, c[0x0][0x188], -R21 ;  /* 0x000062008e8e7a23 */ /* 0x000fca0000000815 */
[----:B------:R-:W-:Y:S01]  /*8ff0*/  HMMA.16816.F32.BF16 R184, R48, R58, R184 ;  /* 0x0000003a30b8723c */ /* 0x000fe200000418b8 */
[--C-:B------:R-:W-:Y:S02]  /*9000*/  FFMA R143, R143, c[0x0][0x188], -R21.reuse ;  /* 0x000062008f8f7a23 */ /* 0x100fe40000000815 */
[----:B------:R-:W-:-:S05]  /*9010*/  FFMA R114, R114, c[0x0][0x188], -R21 ;  /* 0x0000620072727a23 */ /* 0x000fca0000000815 */
[----:B------:R-:W-:Y:S01]  /*9020*/  HMMA.16816.F32.BF16 R188, R48, R174, R188 ;  /* 0x000000ae30bc723c */ /* 0x000fe200000418bc */
[----:B------:R-:W-:-:S07]  /*9030*/  FFMA R115, R115, c[0x0][0x188], -R21 ;  /* 0x0000620073737a23 */ /* 0x000fce0000000815 */
[C---:B------:R-:W-:Y:S08]  /*9040*/  HMMA.16816.F32.BF16 R248, R48.reuse, R170, R248 ;  /* 0x000000aa30f8723c */ /* 0x040ff000000418f8 */
[C---:B------:R-:W-:Y:S08]  /*9050*/  HMMA.16816.F32.BF16 R244, R48.reuse, R166, R244 ;  /* 0x000000a630f4723c */ /* 0x040ff000000418f4 */
[C---:B------:R-:W-:Y:S08]  /*9060*/  HMMA.16816.F32.BF16 R240, R48.reuse, R154, R240 ;  /* 0x0000009a30f0723c */ /* 0x040ff000000418f0 */
[C---:B------:R-:W-:Y:S08]  /*9070*/  HMMA.16816.F32.BF16 R236, R48.reuse, R90, R236 ;  /* 0x0000005a30ec723c */ /* 0x040ff000000418ec */
[----:B------:R-:W-:Y:S07]  /*9080*/  HMMA.16816.F32.BF16 R232, R48, R194, R232 ;  /* 0x000000c230e8723c */ /* 0x000fee00000418e8 */
[----:B----4-:R-:W-:-:S02]  /*9090*/  F2FP.BF16.PACK_AB R48, R217, R210 ;  /* 0x000000d2d930723e */ /* 0x010fc400000010ff */
[----:B-----5:R-:W-:Y:S02]  /*90a0*/  F2FP.BF16.PACK_AB R49, R209, R208 ;  /* 0x000000d0d131723e */ /* 0x020fe400000010ff */
[----:B------:R-:W-:Y:S02]  /*90b0*/  F2FP.BF16.PACK_AB R50, R219, R218 ;  /* 0x000000dadb32723e */ /* 0x000fe400000010ff */
[----:B------:R-:W-:Y:S01]  /*90c0*/  F2FP.BF16.PACK_AB R51, R216, R213 ;  /* 0x000000d5d833723e */ /* 0x000fe200000010ff */
[----:B------:R-:W-:Y:S01]  /*90d0*/  FMUL R140, R140, 1.4426950216293334961 ;  /* 0x3fb8aa3b8c8c7820 */ /* 0x000fe20000400000 */
[----:B------:R-:W-:Y:S01]  /*90e0*/  MOV R53, R212 ;  /* 0x000000d400357202 */ /* 0x000fe20000000f00 */
[----:B------:R-:W-:Y:S01]  /*90f0*/  FMUL R112, R112, 1.4426950216293334961 ;  /* 0x3fb8aa3b70707820 */ /* 0x000fe20000400000 */
[----:B------:R-:W-:Y:S01]  /*9100*/  MOV R52, R211 ;  /* 0x000000d300347202 */ /* 0x000fe20000000f00 */
[----:B------:R-:W-:Y:S02]  /*9110*/  FMUL R113, R113, 1.4426950216293334961 ;  /* 0x3fb8aa3b71717820 */ /* 0x000fe40000400000 */
[----:B------:R-:W-:Y:S01]  /*9120*/  FMUL R142, R142, 1.4426950216293334961 ;  /* 0x3fb8aa3b8e8e7820 */ /* 0x000fe20000400000 */
[----:B------:R-:W-:Y:S01]  /*9130*/  HMMA.16816.F32.BF16 R84, R48, R170, R84 ;  /* 0x000000aa3054723c */ /* 0x000fe20000041854 */
[----:B------:R-:W-:-:S02]  /*9140*/  FMUL R143, R143, 1.4426950216293334961 ;  /* 0x3fb8aa3b8f8f7820 */ /* 0x000fc40000400000 */
[----:B------:R-:W-:Y:S02]  /*9150*/  FMUL R114, R114, 1.4426950216293334961 ;  /* 0x3fb8aa3b72727820 */ /* 0x000fe40000400000 */
[----:B------:R-:W-:Y:S02]  /*9160*/  FMUL R115, R115, 1.4426950216293334961 ;  /* 0x3fb8aa3b73737820 */ /* 0x000fe40000400000 */
[----:B------:R-:W-:Y:S01]  /*9170*/  LOP3.LUT R171, R5, 0x40, RZ, 0x3c, !PT ;  /* 0x0000004005ab7812 */ /* 0x000fe200078e3cff */
[C---:B------:R-:W-:Y:S01]  /*9180*/  HMMA.16816.F32.BF16 R32, R48.reuse, R174, R32 ;  /* 0x000000ae3020723c */ /* 0x040fe20000041820 */
[----:B------:R-:W-:Y:S01]  /*9190*/  MOV R193, R215 ;  /* 0x000000d700c17202 */ /* 0x000fe20000000f00 */
[----:B------:R-:W-:Y:S01]  /*91a0*/  FFMA R211, R141, c[0x0][0x188], -R20 ;  /* 0x000062008dd37a23 */ /* 0x000fe20000000814 */
[----:B------:R-:W-:Y:S01]  /*91b0*/  MOV R173, R214 ;  /* 0x000000d600ad7202 */ /* 0x000fe20000000f00 */
[----:B------:R-:W-:Y:S01]  /*91c0*/  MUFU.EX2 R212, R140 ;  /* 0x0000008c00d47308 */ /* 0x000fe20000000800 */
[----:B------:R-:W-:Y:S01]  /*91d0*/  MOV R169, R206 ;  /* 0x000000ce00a97202 */ /* 0x000fe20000000f00 */
[----:B------:R-:W-:Y:S01]  /*91e0*/  LDSM.16.M88.4 R120, [R171+0x5800] ;  /* 0x00580000ab78783b */ /* 0x000fe20000000200 */
[----:B------:R-:W-:Y:S01]  /*91f0*/  MOV R148, R207 ;  /* 0x000000cf00947202 */ /* 0x000fe20000000f00 */
[----:B------:R-:W-:Y:S01]  /*9200*/  HMMA.16816.F32.BF16 R28, R48, R54, R28 ;  /* 0x00000036301c723c */ /* 0x000fe2000004181c */
[----:B------:R-:W-:Y:S01]  /*9210*/  MOV R152, R205 ;  /* 0x000000cd00987202 */ /* 0x000fe20000000f00 */
[----:B------:R-:W-:Y:S01]  /*9220*/  LDSM.16.M88.4 R76, [R171+0x6800] ;  /* 0x00680000ab4c783b */ /* 0x000fe20000000200 */
[----:B------:R-:W-:Y:S01]  /*9230*/  MOV R153, R204 ;  /* 0x000000cc00997202 */ /* 0x000fe20000000f00 */
[----:B------:R-:W-:Y:S01]  /*9240*/  MUFU.EX2 R215, R112 ;  /* 0x0000007000d77308 */ /* 0x000fe20000000800 */
[----:B------:R-:W-:-:S02]  /*9250*/  MOV R174, R56 ;  /* 0x0000003800ae7202 */ /* 0x000fc40000000f00 */
[----:B------:R-:W-:Y:S01]  /*9260*/  MOV R151, R57 ;  /* 0x0000003900977202 */ /* 0x000fe20000000f00 */
[C---:B------:R-:W-:Y:S01]  /*9270*/  HMMA.16816.F32.BF16 R132, R48.reuse, R58, R132 ;  /* 0x0000003a3084723c */ /* 0x040fe20000041884 */
[----:B------:R-:W-:Y:S01]  /*9280*/  MOV R150, R52 ;  /* 0x0000003400967202 */ /* 0x000fe20000000f00 */
[----:B------:R-:W-:Y:S01]  /*9290*/  LDSM.16.M88.4 R56, [R171+0x7000] ;  /* 0x00700000ab38783b */ /* 0x000fe20000000200 */
[----:B------:R-:W-:Y:S01]  /*92a0*/  MOV R149, R53 ;  /* 0x0000003500957202 */ /* 0x000fe20000000f00 */
[----:B------:R-:W-:Y:S02]  /*92b0*/  MUFU.EX2 R214, R113 ;  /* 0x0000007100d67308 */ /* 0x000fe40000000800 */
[----:B------:R-:W0:Y:S02]  /*92c0*/  LDSM.16.M88.4 R52, [R171+0x4000] ;  /* 0x00400000ab34783b */ /* 0x000e240000000200 */
[C---:B------:R-:W-:Y:S04]  /*92d0*/  HMMA.16816.F32.BF16 R24, R48.reuse, R166, R24 ;  /* 0x000000a63018723c */ /* 0x040fe80000041818 */
[----:B------:R-:W-:Y:S04]  /*92e0*/  MUFU.EX2 R206, R142 ;  /* 0x0000008e00ce7308 */ /* 0x000fe80000000800 */
[C---:B------:R-:W-:Y:S04]  /*92f0*/  HMMA.16816.F32.BF16 R156, R48.reuse, R154, R156 ;  /* 0x0000009a309c723c */ /* 0x040fe8000004189c */
[----:B------:R1:W-:Y:S04]  /*9300*/  MUFU.EX2 R207, R143 ;  /* 0x0000008f00cf7308 */ /* 0x0003e80000000800 */
[C---:B------:R-:W-:Y:S01]  /*9310*/  HMMA.16816.F32.BF16 R88, R48.reuse, R90, R16 ;  /* 0x0000005a3058723c */ /* 0x040fe20000041810 */
[----:B------:R-:W2:Y:S03]  /*9320*/  LDSM.16.M88.4 R16, [R171+0x4800] ;  /* 0x00480000ab10783b */ /* 0x000ea60000000200 */
[----:B------:R-:W-:Y:S01]  /*9330*/  MUFU.EX2 R205, R114 ;  /* 0x0000007200cd7308 */ /* 0x000fe20000000800 */
[----:B-1----:R-:W1:Y:S03]  /*9340*/  LDSM.16.M88.4 R140, [R171+0x5000] ;  /* 0x00500000ab8c783b */ /* 0x002e660000000200 */
[----:B------:R-:W-:Y:S01]  /*9350*/  HMMA.16816.F32.BF16 R180, R48, R194, R180 ;  /* 0x000000c230b4723c */ /* 0x000fe200000418b4 */
[----:B------:R-:W-:Y:S03]  /*9360*/  LDSM.16.M88.4 R48, [R171+0x7800] ;  /* 0x00780000ab30783b */ /* 0x000fe60000000200 */
[----:B------:R3:W-:Y:S01]  /*9370*/  MUFU.EX2 R204, R115 ;  /* 0x0000007300cc7308 */ /* 0x0007e20000000800 */
[----:B------:R-:W-:Y:S01]  /*9380*/  MOV R175, R169 ;  /* 0x000000a900af7202 */ /* 0x000fe20000000f00 */
[----:B---3--:R3:W4:Y:S03]  /*9390*/  LDSM.16.M88.4 R112, [R171+0x6000] ;  /* 0x00600000ab70783b */ /* 0x0087260000000200 */
[----:B------:R-:W-:Y:S01]  /*93a0*/  MOV R167, R175 ;  /* 0x000000af00a77202 */ /* 0x000fe20000000f00 */
[--C-:B------:R-:W-:Y:S01]  /*93b0*/  FFMA R195, R99, c[0x0][0x188], -R23.reuse ;  /* 0x0000620063c37a23 */ /* 0x100fe20000000817 */
[----:B------:R-:W-:Y:S01]  /*93c0*/  MOV R168, R201 ;  /* 0x000000c900a87202 */ /* 0x000fe20000000f00 */
[----:B------:R-:W-:Y:S01]  /*93d0*/  FFMA R201, R9, c[0x0][0x188], -R22 ;  /* 0x0000620009c97a23 */ /* 0x000fe20000000816 */
[----:B------:R-:W-:Y:S01]  /*93e0*/  MOV R166, R192 ;  /* 0x000000c000a67202 */ /* 0x000fe20000000f00 */
[--C-:B------:R-:W-:Y:S01]  /*93f0*/  FFMA R192, R10, c[0x0][0x188], -R23.reuse ;  /* 0x000062000ac07a23 */ /* 0x100fe20000000817 */
[----:B------:R-:W-:Y:S01]  /*9400*/  MOV R175, R193 ;  /* 0x000000c100af7202 */ /* 0x000fe20000000f00 */
[----:B------:R-:W-:-:S02]  /*9410*/  FFMA R193, R11, c[0x0][0x188], -R23 ;  /* 0x000062000bc17a23 */ /* 0x000fc40000000817 */
[----:B------:R-:W-:Y:S02]  /*9420*/  FMUL R211, R211, 1.4426950216293334961 ;  /* 0x3fb8aa3bd3d37820 */ /* 0x000fe40000400000 */
[--C-:B------:R-:W-:Y:S02]  /*9430*/  FFMA R96, R96, c[0x0][0x188], -R22.reuse ;  /* 0x0000620060607a23 */ /* 0x100fe40000000816 */
[--C-:B------:R-:W-:Y:S02]  /*9440*/  FFMA R97, R97, c[0x0][0x188], -R22.reuse ;  /* 0x0000620061617a23 */ /* 0x100fe40000000816 */
[----:B------:R-:W-:Y:S02]  /*9450*/  FFMA R8, R8, c[0x0][0x188], -R22 ;  /* 0x0000620008087a23 */ /* 0x000fe40000000816 */
[----:B------:R-:W-:Y:S02]  /*9460*/  FFMA R98, R98, c[0x0][0x188], -R23 ;  /* 0x0000620062627a23 */ /* 0x000fe40000000817 */
[----:B------:R-:W-:-:S02]  /*9470*/  FMUL R201, R201, 1.4426950216293334961 ;  /* 0x3fb8aa3bc9c97820 */ /* 0x000fc40000400000 */
[----:B------:R-:W-:Y:S02]  /*9480*/  FMUL R195, R195, 1.4426950216293334961 ;  /* 0x3fb8aa3bc3c37820 */ /* 0x000fe40000400000 */
[----:B------:R-:W-:Y:S02]  /*9490*/  FMUL R192, R192, 1.4426950216293334961 ;  /* 0x3fb8aa3bc0c07820 */ /* 0x000fe40000400000 */
[----:B------:R-:W-:Y:S02]  /*94a0*/  FMUL R193, R193, 1.4426950216293334961 ;  /* 0x3fb8aa3bc1c17820 */ /* 0x000fe40000400000 */
[----:B------:R-:W-:Y:S02]  /*94b0*/  FMUL R96, R96, 1.4426950216293334961 ;  /* 0x3fb8aa3b60607820 */ /* 0x000fe40000400000 */
[----:B------:R-:W-:Y:S02]  /*94c0*/  FMUL R97, R97, 1.4426950216293334961 ;  /* 0x3fb8aa3b61617820 */ /* 0x000fe40000400000 */
[----:B------:R-:W-:-:S02]  /*94d0*/  FMUL R8, R8, 1.4426950216293334961 ;  /* 0x3fb8aa3b08087820 */ /* 0x000fc40000400000 */
[----:B------:R-:W-:Y:S01]  /*94e0*/  FMUL R98, R98, 1.4426950216293334961 ;  /* 0x3fb8aa3b62627820 */ /* 0x000fe20000400000 */
[----:B------:R-:W5:Y:S01]  /*94f0*/  MUFU.EX2 R211, R211 ;  /* 0x000000d300d37308 */ /* 0x000f620000000800 */
[----:B------:R-:W-:Y:S02]  /*9500*/  MOV R164, R203 ;  /* 0x000000cb00a47202 */ /* 0x000fe40000000f00 */
[----:B------:R-:W-:Y:S02]  /*9510*/  MOV R165, R202 ;  /* 0x000000ca00a57202 */ /* 0x000fe40000000f00 */
[----:B------:R-:W-:-:S03]  /*9520*/  MOV R169, R200 ;  /* 0x000000c800a97202 */ /* 0x000fc60000000f00 */
[----:B------:R5:W-:Y:S08]  /*9530*/  MUFU.EX2 R203, R96 ;  /* 0x0000006000cb7308 */ /* 0x000bf00000000800 */
[----:B------:R0:W0:Y:S08]  /*9540*/  MUFU.EX2 R202, R97 ;  /* 0x0000006100ca7308 */ /* 0x0000300000000800 */
[----:B------:R-:W-:Y:S08]  /*9550*/  MUFU.EX2 R200, R8 ;  /* 0x0000000800c87308 */ /* 0x000ff00000000800 */
[----:B------:R-:W-:Y:S08]  /*9560*/  MUFU.EX2 R201, R201 ;  /* 0x000000c900c97308 */ /* 0x000ff00000000800 */
[----:B------:R0:W-:Y:S08]  /*9570*/  MUFU.EX2 R194, R98 ;  /* 0x0000006200c27308 */ /* 0x0001f00000000800 */
[----:B------:R-:W0:Y:S08]  /*9580*/  MUFU.EX2 R195, R195 ;  /* 0x000000c300c37308 */ /* 0x000e300000000800 */
[----:B------:R-:W-:Y:S08]  /*9590*/  MUFU.EX2 R192, R192 ;  /* 0x000000c000c07308 */ /* 0x000ff00000000800 */
[----:B------:R-:W1:Y:S01]  /*95a0*/  MUFU.EX2 R193, R193 ;  /* 0x000000c100c17308 */ /* 0x000e620000000800 */
[----:B---3--:R-:W-:Y:S01]  /*95b0*/  MOV R171, R172 ;  /* 0x000000ac00ab7202 */ /* 0x008fe20000000f00 */
[----:B------:R-:W-:Y:S01]  /*95c0*/  FFMA R172, R12, c[0x0][0x188], -R20 ;  /* 0x000062000cac7a23 */ /* 0x000fe20000000814 */
[----:B-----5:R-:W-:-:S02]  /*95d0*/  F2FP.BF16.PACK_AB R96, R211, R212 ;  /* 0x000000d4d360723e */ /* 0x020fc400000010ff */
[----:B0-----:R-:W-:Y:S02]  /*95e0*/  F2FP.BF16.PACK_AB R97, R207, R206 ;  /* 0x000000cecf61723e */ /* 0x001fe400000010ff */
[----:B------:R-:W-:Y:S02]  /*95f0*/  F2FP.BF16.PACK_AB R98, R214, R215 ;  /* 0x000000d7d662723e */ /* 0x000fe400000010ff */
[----:B------:R-:W-:Y:S01]  /*9600*/  F2FP.BF16.PACK_AB R99, R204, R205 ;  /* 0x000000cdcc63723e */ /* 0x000fe200000010ff */
[--C-:B------:R-:W-:Y:S01]  /*9610*/  FFMA R13, R13, c[0x0][0x188], -R20.reuse ;  /* 0x000062000d0d7a23 */ /* 0x100fe20000000814 */
[----:B------:R-:W-:Y:S01]  /*9620*/  F2FP.BF16.PACK_AB R8, R202, R203 ;  /* 0x000000cbca08723e */ /* 0x000fe200000010ff */
[--C-:B------:R-:W-:Y:S01]  /*9630*/  FFMA R100, R100, c[0x0][0x188], -R20.reuse ;  /* 0x0000620064647a23 */ /* 0x100fe20000000814 */
[----:B------:R-:W-:Y:S01]  /*9640*/  F2FP.BF16.PACK_AB R9, R195, R194 ;  /* 0x000000c2c309723e */ /* 0x000fe200000010ff */
[----:B------:R-:W-:Y:S01]  /*9650*/  FFMA R101, R101, c[0x0][0x188], -R20 ;  /* 0x0000620065657a23 */ /* 0x000fe20000000814 */
[----:B------:R-:W-:Y:S01]  /*9660*/  F2FP.BF16.PACK_AB R10, R201, R200 ;  /* 0x000000c8c90a723e */ /* 0x000fe200000010ff */
[--C-:B------:R-:W-:Y:S01]  /*9670*/  FFMA R14, R14, c[0x0][0x188], -R21.reuse ;  /* 0x000062000e0e7a23 */ /* 0x100fe20000000815 */
[----:B-1----:R-:W-:Y:S01]  /*9680*/  F2FP.BF16.PACK_AB R11, R193, R192 ;  /* 0x000000c0c10b723e */ /* 0x002fe200000010ff */
[----:B------:R-:W-:-:S02]  /*9690*/  FFMA R15, R15, c[0x0][0x188], -R21 ;  /* 0x000062000f0f7a23 */ /* 0x000fc40000000815 */
[--C-:B------:R-:W-:Y:S02]  /*96a0*/  FFMA R102, R102, c[0x0][0x188], -R21.reuse ;  /* 0x0000620066667a23 */ /* 0x100fe40000000815 */
[----:B------:R-:W-:Y:S01]  /*96b0*/  FFMA R103, R103, c[0x0][0x188], -R21 ;  /* 0x0000620067677a23 */ /* 0x000fe20000000815 */
[----:B------:R-:W-:Y:S01]  /*96c0*/  MOV R170, R174 ;  /* 0x000000ae00aa7202 */ /* 0x000fe20000000f00 */
[----:B------:R-:W-:Y:S01]  /*96d0*/  FMUL R172, R172, 1.4426950216293334961 ;  /* 0x3fb8aa3bacac7820 */ /* 0x000fe20000400000 */
[----:B------:R-:W-:Y:S01]  /*96e0*/  HMMA.16816.F32.BF16 R176, R96, R52, R176 ;  /* 0x0000003460b0723c */ /* 0x000fe200000418b0 */
[----:B------:R-:W-:Y:S02]  /*96f0*/  FMUL R13, R13, 1.4426950216293334961 ;  /* 0x3fb8aa3b0d0d7820 */ /* 0x000fe40000400000 */
[----:B------:R-:W-:Y:S02]  /*9700*/  FMUL R100, R100, 1.4426950216293334961 ;  /* 0x3fb8aa3b64647820 */ /* 0x000fe40000400000 */
[----:B------:R-:W-:-:S02]  /*9710*/  FMUL R101, R101, 1.4426950216293334961 ;  /* 0x3fb8aa3b65657820 */ /* 0x000fc40000400000 */
[----:B------:R-:W-:Y:S01]  /*9720*/  FMUL R14, R14, 1.4426950216293334961 ;  /* 0x3fb8aa3b0e0e7820 */ /* 0x000fe20000400000 */
[----:B--2---:R-:W-:Y:S01]  /*9730*/  HMMA.16816.F32.BF16 R184, R96, R16, R184 ;  /* 0x0000001060b8723c */ /* 0x004fe200000418b8 */
[----:B------:R-:W-:Y:S02]  /*9740*/  FMUL R15, R15, 1.4426950216293334961 ;  /* 0x3fb8aa3b0f0f7820 */ /* 0x000fe40000400000 */
[----:B------:R-:W-:Y:S02]  /*9750*/  FMUL R102, R102, 1.4426950216293334961 ;  /* 0x3fb8aa3b66667820 */ /* 0x000fe40000400000 */
[----:B------:R-:W-:-:S03]  /*9760*/  FMUL R103, R103, 1.4426950216293334961 ;  /* 0x3fb8aa3b67677820 */ /* 0x000fc60000400000 */
[----:B------:R-:W-:Y:S01]  /*9770*/  HMMA.16816.F32.BF16 R188, R96, R140, R188 ;  /* 0x0000008c60bc723c */ /* 0x000fe200000418bc */
[----:B------:R-:W-:Y:S01]  /*9780*/  MOV R12, R173 ;  /* 0x000000ad000c7202 */ /* 0x000fe20000000f00 */
[----:B------:R-:W-:Y:S01]  /*9790*/  MUFU.EX2 R172, R172 ;  /* 0x000000ac00ac7308 */ /* 0x000fe20000000800 */
[----:B------:R-:W-:-:S05]  /*97a0*/  FFMA R37, R37, c[0x0][0x188], -R22 ;  /* 0x0000620025257a23 */ /* 0x000fca0000000816 */
[----:B------:R-:W-:Y:S01]  /*97b0*/  HMMA.16816.F32.BF16 R248, R96, R120, R248 ;  /* 0x0000007860f8723c */ /* 0x000fe200000418f8 */
[--C-:B------:R-:W-:Y:S01]  /*97c0*/  FFMA R136, R136, c[0x0][0x188], -R22.reuse ;  /* 0x0000620088887a23 */ /* 0x100fe20000000816 */
[----:B------:R-:W0:Y:S01]  /*97d0*/  MUFU.EX2 R174, R13 ;  /* 0x0000000d00ae7308 */ /* 0x000e220000000800 */
[----:B------:R-:W-:-:S05]  /*97e0*/  FFMA R137, R137, c[0x0][0x188], -R22 ;  /* 0x0000620089897a23 */ /* 0x000fca0000000816 */
[----:B----4-:R-:W-:Y:S01]  /*97f0*/  HMMA.16816.F32.BF16 R244, R96, R112, R244 ;  /* 0x0000007060f4723c */ /* 0x010fe200000418f4 */
[--C-:B------:R-:W-:Y:S01]  /*9800*/  FFMA R38, R38, c[0x0][0x188], -R23.reuse ;  /* 0x0000620026267a23 */ /* 0x100fe20000000817 */
[----:B------:R-:W-:Y:S01]  /*9810*/  MUFU.EX2 R173, R100 ;  /* 0x0000006400ad7308 */ /* 0x000fe20000000800 */
[----:B------:R-:W-:-:S05]  /*9820*/  FFMA R39, R39, c[0x0][0x188], -R23 ;  /* 0x0000620027277a23 */ /* 0x000fca0000000817 */
[----:B------:R-:W-:Y:S01]  /*9830*/  HMMA.16816.F32.BF16 R240, R96, R76, R240 ;  /* 0x0000004c60f0723c */ /* 0x000fe200000418f0 */
[--C-:B------:R-:W-:Y:S02]  /*9840*/  FFMA R138, R138, c[0x0][0x188], -R23.reuse ;  /* 0x000062008a8a7a23 */ /* 0x100fe40000000817 */
[----:B------:R-:W-:-:S05]  /*9850*/  FFMA R139, R139, c[0x0][0x188], -R23 ;  /* 0x000062008b8b7a23 */ /* 0x000fca0000000817 */
[C---:B------:R-:W-:Y:S08]  /*9860*/  HMMA.16816.F32.BF16 R236, R96.reuse, R56, R236 ;  /* 0x0000003860ec723c */ /* 0x040ff000000418ec */
[----:B------:R-:W-:Y:S07]  /*9870*/  HMMA.16816.F32.BF16 R232, R96, R48, R232 ;  /* 0x0000003060e8723c */ /* 0x000fee00000418e8 */
[----:B------:R-:W-:Y:S01]  /*9880*/  MOV R99, R165 ;  /* 0x000000a500637202 */ /* 0x000fe20000000f00 */
[----:B------:R-:W-:Y:S01]  /*9890*/  HMMA.16816.F32.BF16 R132, R8, R16, R132 ;  /* 0x000000100884723c */ /* 0x000fe20000041884 */
[----:B------:R-:W-:Y:S01]  /*98a0*/  FFMA R165, R36, c[0x0][0x188], -R22 ;  /* 0x0000620024a57a23 */ /* 0x000fe20000000816 */
[----:B------:R-:W-:-:S02]  /*98b0*/  MOV R96, R170 ;  /* 0x000000aa00607202 */ /* 0x000fc40000000f00 */
[----:B------:R-:W-:Y:S03]  /*98c0*/  MUFU.EX2 R170, R15 ;  /* 0x0000000f00aa7308 */ /* 0x000fe60000000800 */
[----:B------:R-:W-:Y:S01]  /*98d0*/  MOV R17, R171 ;  /* 0x000000ab00117202 */ /* 0x000fe20000000f00 */
[C---:B------:R-:W-:Y:S01]  /*98e0*/  HMMA.16816.F32.BF16 R32, R8.reuse, R140, R32 ;  /* 0x0000008c0820723c */ /* 0x040fe20000041820 */
[----:B------:R-:W-:Y:S01]  /*98f0*/  MOV R16, R175 ;  /* 0x000000af00107202 */ /* 0x000fe20000000f00 */
[----:B------:R-:W-:Y:S02]  /*9900*/  FMUL R165, R165, 1.4426950216293334961 ;  /* 0x3fb8aa3ba5a57820 */ /* 0x000fe40000400000 */
[----:B------:R-:W-:Y:S03]  /*9910*/  MUFU.EX2 R175, R101 ;  /* 0x0000006500af7308 */ /* 0x000fe60000000800 */
[----:B------:R-:W-:Y:S01]  /*9920*/  MOV R140, R168 ;  /* 0x000000a8008c7202 */ /* 0x000fe20000000f00 */
[----:B------:R-:W-:Y:S04]  /*9930*/  HMMA.16816.F32.BF16 R84, R8, R120, R84 ;  /* 0x000000780854723c */ /* 0x000fe80000041854 */
[----:B------:R1:W2:Y:S03]  /*9940*/  MUFU.EX2 R171, R14 ;  /* 0x0000000e00ab7308 */ /* 0x0002a60000000800 */
[----:B------:R-:W-:Y:S01]  /*9950*/  MOV R120, R169 ;  /* 0x000000a900787202 */ /* 0x000fe20000000f00 */
[----:B------:R-:W-:-:S04]  /*9960*/  FMUL R37, R37, 1.4426950216293334961 ;  /* 0x3fb8aa3b25257820 */ /* 0x000fc80000400000 */
[----:B------:R-:W-:Y:S01]  /*9970*/  MUFU.EX2 R168, R102 ;  /* 0x0000006600a87308 */ /* 0x000fe20000000800 */
[----:B------:R-:W-:Y:S02]  /*9980*/  FMUL R136, R136, 1.4426950216293334961 ;  /* 0x3fb8aa3b88887820 */ /* 0x000fe40000400000 */
[----:B------:R-:W-:-:S05]  /*9990*/  FMUL R137, R137, 1.4426950216293334961 ;  /* 0x3fb8aa3b89897820 */ /* 0x000fca0000400000 */
[----:B------:R-:W3:Y:S01]  /*99a0*/  MUFU.EX2 R169, R103 ;  /* 0x0000006700a97308 */ /* 0x000ee20000000800 */
[----:B------:R-:W-:Y:S02]  /*99b0*/  FMUL R38, R38, 1.4426950216293334961 ;  /* 0x3fb8aa3b26267820 */ /* 0x000fe40000400000 */
[----:B------:R-:W-:Y:S02]  /*99c0*/  FMUL R39, R39, 1.4426950216293334961 ;  /* 0x3fb8aa3b27277820 */ /* 0x000fe40000400000 */
[----:B------:R-:W-:Y:S02]  /*99d0*/  FMUL R138, R138, 1.4426950216293334961 ;  /* 0x3fb8aa3b8a8a7820 */ /* 0x000fe40000400000 */
[----:B------:R-:W-:Y:S01]  /*99e0*/  FMUL R139, R139, 1.4426950216293334961 ;  /* 0x3fb8aa3b8b8b7820 */ /* 0x000fe20000400000 */
[----:B------:R-:W-:Y:S01]  /*99f0*/  HMMA.16816.F32.BF16 R28, R8, R52, R28 ;  /* 0x00000034081c723c */ /* 0x000fe2000004181c */
[----:B-1----:R-:W-:Y:S01]  /*9a00*/  MOV R14, R166 ;  /* 0x000000a6000e7202 */ /* 0x002fe20000000f00 */
[----:B------:R-:W-:Y:S01]  /*9a10*/  MUFU.EX2 R165, R165 ;  /* 0x000000a500a57308 */ /* 0x000fe20000000800 */
[----:B------:R-:W-:-:S02]  /*9a20*/  MOV R121, R167 ;  /* 0x000000a700797202 */ /* 0x000fc40000000f00 */
[----:B------:R-:W-:Y:S02]  /*9a30*/  MOV R97, R153 ;  /* 0x0000009900617202 */ /* 0x000fe40000000f00 */
[----:B------:R-:W-:Y:S01]  /*9a40*/  MOV R53, R152 ;  /* 0x0000009800357202 */ /* 0x000fe20000000f00 */
[C---:B------:R-:W-:Y:S01]  /*9a50*/  HMMA.16816.F32.BF16 R156, R8.reuse, R76, R156 ;  /* 0x0000004c089c723c */ /* 0x040fe2000004189c */
[----:B------:R-:W-:Y:S01]  /*9a60*/  MOV R98, R164 ;  /* 0x000000a400627202 */ /* 0x000fe20000000f00 */
[----:B------:R-:W1:Y:S06]  /*9a70*/  MUFU.EX2 R167, R37 ;  /* 0x0000002500a77308 */ /* 0x000e6c0000000800 */
[C---:B------:R-:W-:Y:S02]  /*9a80*/  HMMA.16816.F32.BF16 R24, R8.reuse, R112, R24 ;  /* 0x000000700818723c */ /* 0x040fe40000041818 */
[----:B------:R-:W-:Y:S06]  /*9a90*/  MUFU.EX2 R164, R136 ;  /* 0x0000008800a47308 */ /* 0x000fec0000000800 */
[C---:B------:R-:W-:Y:S02]  /*9aa0*/  HMMA.16816.F32.BF16 R88, R8.reuse, R56, R88 ;  /* 0x000000380858723c */ /* 0x040fe40000041858 */
[----:B------:R-:W-:Y:S06]  /*9ab0*/  MUFU.EX2 R166, R137 ;  /* 0x0000008900a67308 */ /* 0x000fec0000000800 */
[----:B------:R-:W-:Y:S02]  /*9ac0*/  HMMA.16816.F32.BF16 R180, R8, R48, R180 ;  /* 0x0000003008b4723c */ /* 0x000fe400000418b4 */
[----:B------:R-:W-:Y:S08]  /*9ad0*/  MUFU.EX2 R153, R38 ;  /* 0x0000002600997308 */ /* 0x000ff00000000800 */
[----:B------:R4:W5:Y:S08]  /*9ae0*/  MUFU.EX2 R152, R39 ;  /* 0x0000002700987308 */ /* 0x0009700000000800 */
[----:B------:R-:W-:Y:S08]  /*9af0*/  MUFU.EX2 R155, R138 ;  /* 0x0000008a009b7308 */ /* 0x000ff00000000800 */
[----:B------:R-:W1:Y:S01]  /*9b00*/  MUFU.EX2 R154, R139 ;  /* 0x0000008b009a7308 */ /* 0x000e620000000800 */
[----:B0-----:R-:W-:Y:S01]  /*9b10*/  F2FP.BF16.PACK_AB R8, R174, R172 ;  /* 0x000000acae08723e */ /* 0x001fe200000010ff */
[--C-:B------:R-:W-:Y:S01]  /*9b20*/  FFMA R124, R124, c[0x0][0x188], -R22.reuse ;  /* 0x000062007c7c7a23 */ /* 0x100fe20000000816 */
[----:B--2---:R-:W-:Y:S01]  /*9b30*/  F2FP.BF16.PACK_AB R9, R170, R171 ;  /* 0x000000abaa09723e */ /* 0x004fe200000010ff */
[----:B------:R-:W-:Y:S01]  /*9b40*/  FFMA R125, R125, c[0x0][0x188], -R22 ;  /* 0x000062007d7d7a23 */ /* 0x000fe20000000816 */
[----:B------:R-:W-:-:S02]  /*9b50*/  F2FP.BF16.PACK_AB R10, R175, R173 ;  /* 0x000000adaf0a723e */ /* 0x000fc400000010ff */
[----:B---3--:R-:W-:Y:S01]  /*9b60*/  F2FP.BF16.PACK_AB R11, R169, R168 ;  /* 0x000000a8a90b723e */ /* 0x008fe200000010ff */
[--C-:B------:R-:W-:Y:S02]  /*9b70*/  FFMA R44, R44, c[0x0][0x188], -R20.reuse ;  /* 0x000062002c2c7a23 */ /* 0x100fe40000000814 */
[--C-:B------:R-:W-:Y:S02]  /*9b80*/  FFMA R72, R72, c[0x0][0x188], -R20.reuse ;  /* 0x0000620048487a23 */ /* 0x100fe40000000814 */
[----:B------:R-:W-:Y:S02]  /*9b90*/  FFMA R73, R73, c[0x0][0x188], -R20 ;  /* 0x0000620049497a23 */ /* 0x000fe40000000814 */
[--C-:B------:R-:W-:Y:S01]  /*9ba0*/  FFMA R46, R46, c[0x0][0x188], -R21.reuse ;  /* 0x000062002e2e7a23 */ /* 0x100fe20000000815 */
[----:B------:R-:W-:Y:S01]  /*9bb0*/  HMMA.16816.F32.BF16 R176, R8, R54, R176 ;  /* 0x0000003608b0723c */ /* 0x000fe200000418b0 */
[--C-:B------:R-:W-:Y:S02]  /*9bc0*/  FFMA R47, R47, c[0x0][0x188], -R21.reuse ;  /* 0x000062002f2f7a23 */ /* 0x100fe40000000815 */
[----:B------:R-:W-:-:S02]  /*9bd0*/  FFMA R74, R74, c[0x0][0x188], -R21 ;  /* 0x000062004a4a7a23 */ /* 0x000fc40000000815 */
[----:B------:R-:W-:Y:S01]  /*9be0*/  FFMA R75, R75, c[0x0][0x188], -R21 ;  /* 0x000062004b4b7a23 */ /* 0x000fe20000000815 */
[----:B------:R-:W-:Y:S01]  /*9bf0*/  MOV R101, R150 ;  /* 0x0000009600657202 */ /* 0x000fe20000000f00 */
[----:B------:R-:W-:Y:S01]  /*9c00*/  FFMA R144, R144, c[0x0][0x188], -R22 ;  /* 0x0000620090907a23 */ /* 0x000fe20000000816 */
[C---:B------:R-:W-:Y:S01]  /*9c10*/  HMMA.16816.F32.BF16 R184, R8.reuse, R18, R184 ;  /* 0x0000001208b8723c */ /* 0x040fe200000418b8 */
[----:B------:R-:W-:Y:S01]  /*9c20*/  FMUL R124, R124, 1.4426950216293334961 ;  /* 0x3fb8aa3b7c7c7820 */ /* 0x000fe20000400000 */
[----:B------:R-:W-:Y:S01]  /*9c30*/  MOV R100, R151 ;  /* 0x0000009700647202 */ /* 0x000fe20000000f00 */
[----:B------:R-:W-:Y:S01]  /*9c40*/  FMUL R125, R125, 1.4426950216293334961 ;  /* 0x3fb8aa3b7d7d7820 */ /* 0x000fe20000400000 */
[----:B------:R-:W-:Y:S01]  /*9c50*/  MOV R13, R149 ;  /* 0x00000095000d7202 */ /* 0x000fe20000000f00 */
[----:B----4-:R-:W-:Y:S03]  /*9c60*/  LDSM.16.M88.4 R36, [R5+0x5080] ;  /* 0x005080000524783b */ /* 0x010fe60000000200 */
[----:B------:R-:W-:Y:S01]  /*9c70*/  HMMA.16816.F32.BF16 R188, R8, R142, R188 ;  /* 0x0000008e08bc723c */ /* 0x000fe200000418bc */
[----:B------:R-:W-:Y:S01]  /*9c80*/  MOV R52, R148 ;  /* 0x0000009400347202 */ /* 0x000fe20000000f00 */
[----:B------:R-:W-:-:S06]  /*9c90*/  FMUL R44, R44, 1.4426950216293334961 ;  /* 0x3fb8aa3b2c2c7820 */ /* 0x000fcc0000400000 */
[----:B------:R-:W-:Y:S01]  /*9ca0*/  HMMA.16816.F32.BF16 R248, R8, R122, R248 ;  /* 0x0000007a08f8723c */ /* 0x000fe200000418f8 */
[----:B------:R-:W-:Y:S01]  /*9cb0*/  FMUL R72, R72, 1.4426950216293334961 ;  /* 0x3fb8aa3b48487820 */ /* 0x000fe20000400000 */
[----:B------:R0:W-:Y:S01]  /*9cc0*/  MUFU.EX2 R137, R124 ;  /* 0x0000007c00897308 */ /* 0x0001e20000000800 */
[----:B------:R-:W-:-:S05]  /*9cd0*/  FMUL R73, R73, 1.4426950216293334961 ;  /* 0x3fb8aa3b49497820 */ /* 0x000fca0000400000 */
[----:B------:R-:W-:Y:S01]  /*9ce0*/  HMMA.16816.F32.BF16 R244, R8, R114, R244 ;  /* 0x0000007208f4723c */ /* 0x000fe200000418f4 */
[----:B------:R-:W-:Y:S02]  /*9cf0*/  FMUL R46, R46, 1.4426950216293334961 ;  /* 0x3fb8aa3b2e2e7820 */ /* 0x000fe40000400000 */
[----:B------:R-:W-:-:S05]  /*9d00*/  FMUL R47, R47, 1.4426950216293334961 ;  /* 0x3fb8aa3b2f2f7820 */ /* 0x000fca0000400000 */
[----:B------:R-:W-:Y:S01]  /*9d10*/  HMMA.16816.F32.BF16 R240, R8, R78, R240 ;  /* 0x0000004e08f0723c */ /* 0x000fe200000418f0 */
[----:B------:R-:W-:Y:S02]  /*9d20*/  FMUL R74, R74, 1.4426950216293334961 ;  /* 0x3fb8aa3b4a4a7820 */ /* 0x000fe40000400000 */
[----:B------:R-:W-:-:S05]  /*9d30*/  FMUL R75, R75, 1.4426950216293334961 ;  /* 0x3fb8aa3b4b4b7820 */ /* 0x000fca0000400000 */
[C---:B------:R-:W-:Y:S01]  /*9d40*/  HMMA.16816.F32.BF16 R236, R8.reuse, R58, R236 ;  /* 0x0000003a08ec723c */ /* 0x040fe200000418ec */
[----:B------:R2:W-:Y:S07]  /*9d50*/  MUFU.EX2 R136, R125 ;  /* 0x0000007d00887308 */ /* 0x0005ee0000000800 */
[----:B------:R-:W-:Y:S01]  /*9d60*/  HMMA.16816.F32.BF16 R232, R8, R50, R232 ;  /* 0x0000003208e8723c */ /* 0x000fe200000418e8 */
[----:B0-----:R-:W-:-:S06]  /*9d70*/  FMUL R124, R144, 1.4426950216293334961 ;  /* 0x3fb8aa3b907c7820 */ /* 0x001fcc0000400000 */
[----:B-1----:R-:W-:Y:S02]  /*9d80*/  F2FP.BF16.PACK_AB R8, R167, R165 ;  /* 0x000000a5a708723e */ /* 0x002fe400000010ff */
[----:B-----5:R-:W-:Y:S02]  /*9d90*/  F2FP.BF16.PACK_AB R9, R152, R153 ;  /* 0x000000999809723e */ /* 0x020fe400000010ff */
[----:B------:R-:W-:Y:S02]  /*9da0*/  F2FP.BF16.PACK_AB R10, R166, R164 ;  /* 0x000000a4a60a723e */ /* 0x000fe400000010ff */
[----:B------:R-:W-:Y:S01]  /*9db0*/  F2FP.BF16.PACK_AB R11, R154, R155 ;  /* 0x0000009b9a0b723e */ /* 0x000fe200000010ff */
[----:B--2---:R-:W-:Y:S01]  /*9dc0*/  FFMA R125, R145, c[0x0][0x188], -R22 ;  /* 0x00006200917d7a23 */ /* 0x004fe20000000816 */
[----:B------:R-:W-:Y:S01]  /*9dd0*/  MOV R144, R101 ;  /* 0x0000006500907202 */ /* 0x000fe20000000f00 */
[----:B------:R-:W-:Y:S01]  /*9de0*/  FFMA R150, R45, c[0x0][0x188], -R20 ;  /* 0x000062002d967a23 */ /* 0x000fe20000000814 */
[----:B------:R-:W-:Y:S01]  /*9df0*/  MOV R101, R100 ;  /* 0x0000006400657202 */ /* 0x000fe20000000f00 */
[----:B------:R-:W-:Y:S01]  /*9e00*/  MUFU.EX2 R151, R44 ;  /* 0x0000002c00977308 */ /* 0x000fe20000000800 */
[----:B------:R-:W-:Y:S01]  /*9e10*/  MOV R145, R13 ;  /* 0x0000000d00917202 */ /* 0x000fe20000000f00 */
[----:B------:R-:W-:Y:S01]  /*9e20*/  HMMA.16816.F32.BF16 R32, R8, R142, R32 ;  /* 0x0000008e0820723c */ /* 0x000fe20000041820 */
[----:B------:R-:W-:-:S02]  /*9e30*/  MOV R100, R52 ;  /* 0x0000003400647202 */ /* 0x000fc40000000f00 */
[----:B------:R-:W-:-:S03]  /*9e40*/  MOV R13, R53 ;  /* 0x00000035000d7202 */ /* 0x000fc60000000f00 */
[----:B------:R-:W-:Y:S01]  /*9e50*/  MUFU.EX2 R149, R72 ;  /* 0x0000004800957308 */ /* 0x000fe20000000800 */
[----:B------:R-:W-:Y:S01]  /*9e60*/  MOV R142, R140 ;  /* 0x0000008c008e7202 */ /* 0x000fe20000000f00 */
[C---:B------:R-:W-:Y:S06]  /*9e70*/  HMMA.16816.F32.BF16 R156, R8.reuse, R78, R156 ;  /* 0x0000004e089c723c */ /* 0x040fec000004189c */
[----:B------:R-:W-:Y:S01]  /*9e80*/  MUFU.EX2 R148, R73 ;  /* 0x0000004900947308 */ /* 0x000fe20000000800 */
[----:B------:R-:W-:Y:S01]  /*9e90*/  MOV R79, R121 ;  /* 0x00000079004f7202 */ /* 0x000fe20000000f00 */
[----:B------:R-:W-:Y:S01]  /*9ea0*/  HMMA.16816.F32.BF16 R28, R8, R54, R28 ;  /* 0x00000036081c723c */ /* 0x000fe2000004181c */
[----:B------:R-:W-:Y:S01]  /*9eb0*/  MOV R78, R14 ;  /* 0x0000000e004e7202 */ /* 0x000fe20000000f00 */
[----:B------:R-:W-:Y:S01]  /*9ec0*/  LDSM.16.M88.4 R52, [R5+0x6880] ;  /* 0x006880000534783b */ /* 0x000fe20000000200 */
[----:B------:R-:W-:-:S02]  /*9ed0*/  MOV R14, R16 ;  /* 0x00000010000e7202 */ /* 0x000fc40000000f00 */
[----:B------:R-:W-:Y:S01]  /*9ee0*/  MOV R121, R17 ;  /* 0x0000001100797202 */ /* 0x000fe20000000f00 */
[----:B------:R-:W-:Y:S02]  /*9ef0*/  MUFU.EX2 R141, R46 ;  /* 0x0000002e008d7308 */ /* 0x000fe40000000800 */
[C---:B------:R-:W-:Y:S01]  /*9f00*/  HMMA.16816.F32.BF16 R132, R8.reuse, R18, R132 ;  /* 0x000000120884723c */ /* 0x040fe20000041884 */
[----:B------:R-:W0:Y:S05]  /*9f10*/  LDSM.16.M88.4 R16, [R5+0x4080] ;  /* 0x004080000510783b */ /* 0x000e2a0000000200 */
[----:B------:R1:W-:Y:S02]  /*9f20*/  MUFU.EX2 R140, R47 ;  /* 0x0000002f008c7308 */ /* 0x0003e40000000800 */
[C---:B------:R-:W-:Y:S01]  /*9f30*/  HMMA.16816.F32.BF16 R112, R8.reuse, R114, R24 ;  /* 0x000000720870723c */ /* 0x040fe20000041818 */
[----:B------:R-:W2:Y:S05]  /*9f40*/  LDSM.16.M88.4 R24, [R5+0x4880] ;  /* 0x004880000518783b */ /* 0x000eaa0000000200 */
[----:B------:R-:W-:Y:S01]  /*9f50*/  MUFU.EX2 R139, R74 ;  /* 0x0000004a008b7308 */ /* 0x000fe20000000800 */
[----:B-1----:R-:W1:Y:S01]  /*9f60*/  LDSM.16.M88.4 R44, [R5+0x5880] ;  /* 0x00588000052c783b */ /* 0x002e620000000200 */
[C---:B------:R-:W-:Y:S03]  /*9f70*/  HMMA.16816.F32.BF16 R88, R8.reuse, R58, R88 ;  /* 0x0000003a0858723c */ /* 0x040fe60000041858 */
[----:B------:R-:W-:Y:S03]  /*9f80*/  LDSM.16.M88.4 R56, [R5+0x7080] ;  /* 0x007080000538783b */ /* 0x000fe60000000200 */
[----:B------:R3:W-:Y:S02]  /*9f90*/  MUFU.EX2 R138, R75 ;  /* 0x0000004b008a7308 */ /* 0x0007e40000000800 */
[----:B------:R-:W-:Y:S01]  /*9fa0*/  HMMA.16816.F32.BF16 R180, R8, R50, R180 ;  /* 0x0000003208b4723c */ /* 0x000fe200000418b4 */
[----:B------:R-:W4:Y:S04]  /*9fb0*/  LDSM.16.M88.4 R48, [R5+0x6080] ;  /* 0x006080000530783b */ /* 0x000f280000000200 */
[----:B---3--:R-:W3:Y:S01]  /*9fc0*/  LDSM.16.M88.4 R72, [R5+0x7880] ;  /* 0x007880000548783b */ /* 0x008ee20000000200 */
[----:B------:R-:W-:-:S02]  /*9fd0*/  FMUL R150, R150, 1.4426950216293334961 ;  /* 0x3fb8aa3b96967820 */ /* 0x000fc40000400000 */
[----:B------:R-:W-:Y:S01]  /*9fe0*/  HMMA.16816.F32.BF16 R84, R8, R122, R84 ;  /* 0x0000007a0854723c */ /* 0x000fe20000041854 */
[----:B------:R-:W-:Y:S01]  /*9ff0*/  FFMA R126, R126, c[0x0][0x188], -R23 ;  /* 0x000062007e7e7a23 */ /* 0x000fe20000000817 */
[----:B------:R-:W-:-:S05]  /*a000*/  MOV R143, R120 ;  /* 0x00000078008f7202 */ /* 0x000fca0000000f00 */
[--C-:B------:R-:W-:Y:S01]  /*a010*/  FFMA R123, R127, c[0x0][0x188], -R23.reuse ;  /* 0x000062007f7b7a23 */ /* 0x100fe20000000817 */
[----:B------:R-:W-:Y:S01]  /*a020*/  MOV R127, R121 ;  /* 0x00000079007f7202 */ /* 0x000fe20000000f00 */
[--C-:B------:R-:W-:Y:S02]  /*a030*/  FFMA R122, R146, c[0x0][0x188], -R23.reuse ;  /* 0x00006200927a7a23 */ /* 0x100fe40000000817 */
[----:B------:R-:W-:Y:S01]  /*a040*/  FFMA R121, R147, c[0x0][0x188], -R23 ;  /* 0x0000620093797a23 */ /* 0x000fe20000000817 */
[----:B------:R-:W5:Y:S01]  /*a050*/  MUFU.EX2 R150, R150 ;  /* 0x0000009600967308 */ /* 0x000f620000000800 */
[----:B------:R-:W-:Y:S02]  /*a060*/  FMUL R125, R125, 1.4426950216293334961 ;  /* 0x3fb8aa3b7d7d7820 */ /* 0x000fe40000400000 */
[----:B------:R-:W-:Y:S02]  /*a070*/  FMUL R120, R126, 1.4426950216293334961 ;  /* 0x3fb8aa3b7e787820 */ /* 0x000fe40000400000 */
[----:B------:R-:W-:-:S02]  /*a080*/  FMUL R123, R123, 1.4426950216293334961 ;  /* 0x3fb8aa3b7b7b7820 */ /* 0x000fc40000400000 */
[----:B------:R-:W-:Y:S02]  /*a090*/  FMUL R122, R122, 1.4426950216293334961 ;  /* 0x3fb8aa3b7a7a7820 */ /* 0x000fe40000400000 */
[----:B------:R-:W-:Y:S01]  /*a0a0*/  FMUL R121, R121, 1.4426950216293334961 ;  /* 0x3fb8aa3b79797820 */ /* 0x000fe20000400000 */
[----:B------:R-:W-:Y:S08]  /*a0b0*/  MUFU.EX2 R124, R124 ;  /* 0x0000007c007c7308 */ /* 0x000ff00000000800 */
[----:B------:R-:W-:Y:S08]  /*a0c0*/  MUFU.EX2 R125, R125 ;  /* 0x0000007d007d7308 */ /* 0x000ff00000000800 */
[----:B------:R-:W-:Y:S08]  /*a0d0*/  MUFU.EX2 R120, R120 ;  /* 0x0000007800787308 */ /* 0x000ff00000000800 */
[----:B------:R-:W0:Y:S08]  /*a0e0*/  MUFU.EX2 R123, R123 ;  /* 0x0000007b007b7308 */ /* 0x000e300000000800 */
[----:B------:R-:W-:Y:S08]  /*a0f0*/  MUFU.EX2 R122, R122 ;  /* 0x0000007a007a7308 */ /* 0x000ff00000000800 */
[----:B------:R-:W1:Y:S01]  /*a100*/  MUFU.EX2 R121, R121 ;  /* 0x0000007900797308 */ /* 0x000e620000000800 */
[----:B-----5:R-:W-:-:S02]  /*a110*/  F2FP.BF16.PACK_AB R8, R150, R151 ;  /* 0x000000979608723e */ /* 0x020fc400000010ff */
[----:B------:R-:W-:Y:S02]  /*a120*/  F2FP.BF16.PACK_AB R9, R140, R141 ;  /* 0x0000008d8c09723e */ /* 0x000fe400000010ff */
[----:B------:R-:W-:Y:S02]  /*a130*/  F2FP.BF16.PACK_AB R10, R148, R149 ;  /* 0x00000095940a723e */ /* 0x000fe400000010ff */
[----:B------:R-:W-:Y:S01]  /*a140*/  F2FP.BF16.PACK_AB R11, R138, R139 ;  /* 0x0000008b8a0b723e */ /* 0x000fe200000010ff */
[----:B------:R-:W-:-:S06]  /*a150*/  FFMA R106, R106, c[0x0][0x188], -R21 ;  /* 0x000062006a6a7a23 */ /* 0x000fcc0000000815 */
[C---:B0-----:R-:W-:Y:S08]  /*a160*/  HMMA.16816.F32.BF16 R176, R8.reuse, R16, R176 ;  /* 0x0000001008b0723c */ /* 0x041ff000000418b0 */
[C---:B--2---:R-:W-:Y:S08]  /*a170*/  HMMA.16816.F32.BF16 R184, R8.reuse, R24, R184 ;  /* 0x0000001808b8723c */ /* 0x044ff000000418b8 */
[C---:B------:R-:W-:Y:S08]  /*a180*/  HMMA.16816.F32.BF16 R188, R8.reuse, R36, R188 ;  /* 0x0000002408bc723c */ /* 0x040ff000000418bc */
[C---:B-1----:R-:W-:Y:S08]  /*a190*/  HMMA.16816.F32.BF16 R248, R8.reuse, R44, R248 ;  /* 0x0000002c08f8723c */ /* 0x042ff000000418f8 */
[C---:B----4-:R-:W-:Y:S08]  /*a1a0*/  HMMA.16816.F32.BF16 R244, R8.reuse, R48, R244 ;  /* 0x0000003008f4723c */ /* 0x050ff000000418f4 */
[C---:B------:R-:W-:Y:S08]  /*a1b0*/  HMMA.16816.F32.BF16 R240, R8.reuse, R52, R240 ;  /* 0x0000003408f0723c */ /* 0x040ff000000418f0 */
[C---:B------:R-:W-:Y:S08]  /*a1c0*/  HMMA.16816.F32.BF16 R236, R8.reuse, R56, R236 ;  /* 0x0000003808ec723c */ /* 0x040ff000000418ec */
[----:B---3--:R-:W-:Y:S07]  /*a1d0*/  HMMA.16816.F32.BF16 R232, R8, R72, R232 ;  /* 0x0000004808e8723c */ /* 0x008fee00000418e8 */
[----:B------:R-:W-:-:S02]  /*a1e0*/  F2FP.BF16.PACK_AB R8, R136, R137 ;  /* 0x000000898808723e */ /* 0x000fc400000010ff */
[----:B------:R-:W-:Y:S02]  /*a1f0*/  F2FP.BF16.PACK_AB R9, R123, R120 ;  /* 0x000000787b09723e */ /* 0x000fe400000010ff */
[----:B------:R-:W-:Y:S02]  /*a200*/  F2FP.BF16.PACK_AB R10, R125, R124 ;  /* 0x0000007c7d0a723e */ /* 0x000fe400000010ff */
[----:B------:R-:W-:Y:S01]  /*a210*/  F2FP.BF16.PACK_AB R11, R121, R122 ;  /* 0x0000007a790b723e */ /* 0x000fe200000010ff */
[--C-:B------:R-:W-:Y:S02]  /*a220*/  FFMA R102, R104, c[0x0][0x188], -R20.reuse ;  /* 0x0000620068667a23 */ /* 0x100fe40000000814 */
[--C-:B------:R-:W-:Y:S02]  /*a230*/  FFMA R105, R105, c[0x0][0x188], -R20.reuse ;  /* 0x0000620069697a23 */ /* 0x100fe40000000814 */
[----:B------:R-:W-:Y:S02]  /*a240*/  FFMA R107, R107, c[0x0][0x188], -R21 ;  /* 0x000062006b6b7a23 */ /* 0x000fe40000000815 */
[----:B------:R-:W-:Y:S01]  /*a250*/  HMMA.16816.F32.BF16 R32, R8, R36, R32 ;  /* 0x000000240820723c */ /* 0x000fe20000041820 */
[----:B------:R-:W-:Y:S01]  /*a260*/  MOV R104, R12 ;  /* 0x0000000c00687202 */ /* 0x000fe20000000f00 */
[----:B------:R-:W-:-:S02]  /*a270*/  FFMA R64, R64, c[0x0][0x188], -R20 ;  /* 0x0000620040407a23 */ /* 0x000fc40000000814 */
[----:B------:R-:W-:Y:S02]  /*a280*/  FFMA R65, R65, c[0x0][0x188], -R20 ;  /* 0x0000620041417a23 */ /* 0x000fe40000000814 */
[--C-:B------:R-:W-:Y:S01]  /*a290*/  FFMA R66, R66, c[0x0][0x188], -R21.reuse ;  /* 0x0000620042427a23 */ /* 0x100fe20000000815 */
[----:B------:R-:W-:Y:S01]  /*a2a0*/  MOV R37, R99 ;  /* 0x0000006300257202 */ /* 0x000fe20000000f00 */
[----:B------:R-:W-:Y:S01]  /*a2b0*/  FMUL R99, R106, 1.4426950216293334961 ;  /* 0x3fb8aa3b6a637820 */ /* 0x000fe20000400000 */
[----:B------:R-:W-:Y:S01]  /*a2c0*/  MOV R106, R98 ;  /* 0x00000062006a7202 */ /* 0x000fe20000000f00 */
        /* <DEDUP_REMOVED lines=10> */
[----:B------:R-:W-:Y:S01]  /*a370*/  MOV R146, R101 ;  /* 0x0000006500927202 */ /* 0x000fe20000000f00 */
[--C-:B------:R-:W-:Y:S01]  /*a380*/  FFMA R93, R93, c[0x0][0x188], -R22.reuse ;  /* 0x000062005d5d7a23 */ /* 0x100fe20000000816 */
[----:B------:R-:W-:Y:S01]  /*a390*/  MOV R147, R100 ;  /* 0x0000006400937202 */ /* 0x000fe20000000f00 */
[--C-:B------:R-:W-:Y:S01]  /*a3a0*/  FFMA R108, R108, c[0x0][0x188], -R22.reuse ;  /* 0x000062006c6c7a23 */ /* 0x100fe20000000816 */
[----:B------:R-:W-:Y:S01]  /*a3b0*/  MOV R105, R96 ;  /* 0x0000006000697202 */ /* 0x000fe20000000f00 */
[----:B------:R-:W-:Y:S01]  /*a3c0*/  FFMA R109, R109, c[0x0][0x188], -R22 ;  /* 0x000062006d6d7a23 */ /* 0x000fe20000000816 */
[----:B------:R-:W-:Y:S01]  /*a3d0*/  MOV R107, R97 ;  /* 0x00000061006b7202 */ /* 0x000fe20000000f00 */
[--C-:B------:R-:W-:Y:S02]  /*a3e0*/  FFMA R94, R94, c[0x0][0x188], -R23.reuse ;  /* 0x000062005e5e7a23 */ /* 0x100fe40000000817 */
[----:B------:R-:W-:-:S02]  /*a3f0*/  FFMA R95, R95, c[0x0][0x188], -R23 ;  /* 0x000062005f5f7a23 */ /* 0x000fc40000000817 */
[--C-:B------:R-:W-:Y:S02]  /*a400*/  FFMA R110, R110, c[0x0][0x188], -R23.reuse ;  /* 0x000062006e6e7a23 */ /* 0x100fe40000000817 */
[----:B------:R-:W-:Y:S01]  /*a410*/  FFMA R111, R111, c[0x0][0x188], -R23 ;  /* 0x000062006f6f7a23 */ /* 0x000fe20000000817 */
[----:B------:R-:W-:Y:S01]  /*a420*/  HMMA.16816.F32.BF16 R28, R8, R16, R28 ;  /* 0x00000010081c723c */ /* 0x000fe2000004181c */
[----:B------:R-:W-:Y:S01]  /*a430*/  MUFU.EX2 R102, R102 ;  /* 0x0000006600667308 */ /* 0x000fe20000000800 */
[----:B------:R-:W-:Y:S01]  /*a440*/  MOV R126, R14 ;  /* 0x0000000e007e7202 */ /* 0x000fe20000000f00 */
[----:B------:R-:W-:Y:S01]  /*a450*/  FMUL R14, R110, 1.4426950216293334961 ;  /* 0x3fb8aa3b6e0e7820 */ /* 0x000fe20000400000 */
[----:B------:R-:W-:Y:S01]  /*a460*/  MOV R77, R13 ;  /* 0x0000000d004d7202 */ /* 0x000fe20000000f00 */
[----:B------:R-:W-:-:S03]  /*a470*/  FMUL R13, R95, 1.4426950216293334961 ;  /* 0x3fb8aa3b5f0d7820 */ /* 0x000fc60000400000 */
[----:B------:R-:W-:Y:S01]  /*a480*/  HMMA.16816.F32.BF16 R132, R8, R24, R132 ;  /* 0x000000180884723c */ /* 0x000fe20000041884 */
[----:B------:R-:W0:Y:S01]  /*a490*/  MUFU.EX2 R103, R103 ;  /* 0x0000006700677308 */ /* 0x000e220000000800 */
[----:B------:R-:W-:-:S06]  /*a4a0*/  FMUL R15, R111, 1.4426950216293334961 ;  /* 0x3fb8aa3b6f0f7820 */ /* 0x000fcc0000400000 */
[C---:B------:R-:W-:Y:S01]  /*a4b0*/  HMMA.16816.F32.BF16 R84, R8.reuse, R44, R84 ;  /* 0x0000002c0854723c */ /* 0x040fe20000041854 */
[----:B------:R-:W-:Y:S07]  /*a4c0*/  MUFU.EX2 R101, R64 ;  /* 0x0000004000657308 */ /* 0x000fee0000000800 */
[C---:B------:R-:W-:Y:S01]  /*a4d0*/  HMMA.16816.F32.BF16 R112, R8.reuse, R48, R112 ;  /* 0x000000300870723c */ /* 0x040fe20000041870 */
[----:B------:R-:W-:Y:S07]  /*a4e0*/  MUFU.EX2 R100, R65 ;  /* 0x0000004100647308 */ /* 0x000fee0000000800 */
[C---:B------:R-:W-:Y:S01]  /*a4f0*/  HMMA.16816.F32.BF16 R156, R8.reuse, R52, R156 ;  /* 0x00000034089c723c */ /* 0x040fe2000004189c */
[----:B------:R-:W-:Y:S07]  /*a500*/  MUFU.EX2 R99, R99 ;  /* 0x0000006300637308 */ /* 0x000fee0000000800 */
[C---:B------:R-:W-:Y:S01]  /*a510*/  HMMA.16816.F32.BF16 R88, R8.reuse, R56, R88 ;  /* 0x000000380858723c */ /* 0x040fe20000041858 */
[----:B------:R-:W1:Y:S07]  /*a520*/  MUFU.EX2 R98, R98 ;  /* 0x0000006200627308 */ /* 0x000e6e0000000800 */
[----:B------:R-:W-:Y:S01]  /*a530*/  HMMA.16816.F32.BF16 R180, R8, R72, R180 ;  /* 0x0000004808b4723c */ /* 0x000fe200000418b4 */
[----:B------:R-:W-:Y:S06]  /*a540*/  MUFU.EX2 R97, R66 ;  /* 0x0000004200617308 */ /* 0x000fec0000000800 */
[----:B------:R-:W-:-:S02]  /*a550*/  FMUL R9, R93, 1.4426950216293334961 ;  /* 0x3fb8aa3b5d097820 */ /* 0x000fc40000400000 */
[----:B------:R-:W2:Y:S01]  /*a560*/  MUFU.EX2 R96, R67 ;  /* 0x0000004300607308 */ /* 0x000ea20000000800 */
[----:B------:R-:W-:Y:S02]  /*a570*/  FMUL R10, R108, 1.4426950216293334961 ;  /* 0x3fb8aa3b6c0a7820 */ /* 0x000fe40000400000 */
[----:B------:R-:W-:-:S05]  /*a580*/  FMUL R11, R109, 1.4426950216293334961 ;  /* 0x3fb8aa3b6d0b7820 */ /* 0x000fca0000400000 */
[----:B------:R3:W-:Y:S02]  /*a590*/  MUFU.EX2 R8, R12 ;  /* 0x0000000c00087308 */ /* 0x0007e40000000800 */
[----:B---3--:R-:W-:-:S06]  /*a5a0*/  FMUL R12, R94, 1.4426950216293334961 ;  /* 0x3fb8aa3b5e0c7820 */ /* 0x008fcc0000400000 */
[----:B------:R-:W3:Y:S08]  /*a5b0*/  MUFU.EX2 R9, R9 ;  /* 0x0000000900097308 */ /* 0x000ef00000000800 */
[----:B------:R-:W-:Y:S08]  /*a5c0*/  MUFU.EX2 R10, R10 ;  /* 0x0000000a000a7308 */ /* 0x000ff00000000800 */
[----:B------:R-:W-:Y:S08]  /*a5d0*/  MUFU.EX2 R11, R11 ;  /* 0x0000000b000b7308 */ /* 0x000ff00000000800 */
[----:B------:R-:W-:Y:S08]  /*a5e0*/  MUFU.EX2 R12, R12 ;  /* 0x0000000c000c7308 */ /* 0x000ff00000000800 */
[----:B------:R-:W4:Y:S08]  /*a5f0*/  MUFU.EX2 R13, R13 ;  /* 0x0000000d000d7308 */ /* 0x000f300000000800 */
[----:B------:R-:W-:Y:S08]  /*a600*/  MUFU.EX2 R14, R14 ;  /* 0x0000000e000e7308 */ /* 0x000ff00000000800 */
[----:B------:R-:W5:Y:S01]  /*a610*/  MUFU.EX2 R15, R15 ;  /* 0x0000000f000f7308 */ /* 0x000f620000000800 */
[----:B0-----:R-:W-:-:S02]  /*a620*/  F2FP.BF16.PACK_AB R64, R103, R102 ;  /* 0x000000666740723e */ /* 0x001fc400000010ff */
[----:B-1----:R-:W-:Y:S02]  /*a630*/  F2FP.BF16.PACK_AB R65, R98, R99 ;  /* 0x000000636241723e */ /* 0x002fe400000010ff */
[----:B------:R-:W-:Y:S02]  /*a640*/  F2FP.BF16.PACK_AB R66, R100, R101 ;  /* 0x000000656442723e */ /* 0x000fe400000010ff */
[----:B--2---:R-:W-:Y:S01]  /*a650*/  F2FP.BF16.PACK_AB R67, R96, R97 ;  /* 0x000000616043723e */ /* 0x004fe200000010ff */
[--C-:B------:R-:W-:Y:S02]  /*a660*/  FFMA R68, R68, c[0x0][0x188], -R20.reuse ;  /* 0x0000620044447a23 */ /* 0x100fe40000000814 */
[----:B------:R-:W-:-:S04]  /*a670*/  FFMA R69, R69, c[0x0][0x188], -R20 ;  /* 0x0000620045457a23 */ /* 0x000fc80000000814 */
[----:B------:R-:W-:Y:S01]  /*a680*/  HMMA.16816.F32.BF16 R176, R64, R18, R176 ;  /* 0x0000001240b0723c */ /* 0x000fe200000418b0 */
[--C-:B------:R-:W-:Y:S02]  /*a690*/  FFMA R70, R70, c[0x0][0x188], -R21.reuse ;  /* 0x0000620046467a23 */ /* 0x100fe40000000815 */
[----:B------:R-:W-:-:S05]  /*a6a0*/  FFMA R36, R71, c[0x0][0x188], -R21 ;  /* 0x0000620047247a23 */ /* 0x000fca0000000815 */
[----:B------:R-:W-:Y:S01]  /*a6b0*/  HMMA.16816.F32.BF16 R184, R64, R26, R184 ;  /* 0x0000001a40b8723c */ /* 0x000fe200000418b8 */
[----:B------:R-:W-:-:S07]  /*a6c0*/  FMUL R16, R68, 1.4426950216293334961 ;  /* 0x3fb8aa3b44107820 */ /* 0x000fce0000400000 */
[----:B------:R-:W-:Y:S01]  /*a6d0*/  HMMA.16816.F32.BF16 R188, R64, R38, R188 ;  /* 0x0000002640bc723c */ /* 0x000fe200000418bc */
[----:B------:R-:W-:-:S07]  /*a6e0*/  FMUL R24, R69, 1.4426950216293334961 ;  /* 0x3fb8aa3b45187820 */ /* 0x000fce0000400000 */
[----:B------:R-:W-:Y:S01]  /*a6f0*/  HMMA.16816.F32.BF16 R248, R64, R46, R248 ;  /* 0x0000002e40f8723c */ /* 0x000fe200000418f8 */
[----:B------:R-:W-:-:S07]  /*a700*/  FFMA R44, R81, c[0x0][0x188], -R22 ;  /* 0x00006200512c7a23 */ /* 0x000fce0000000816 */
[----:B------:R-:W-:Y:S01]  /*a710*/  HMMA.16816.F32.BF16 R244, R64, R50, R244 ;  /* 0x0000003240f4723c */ /* 0x000fe200000418f4 */
[----:B------:R-:W-:-:S07]  /*a720*/  FMUL R73, R70, 1.4426950216293334961 ;  /* 0x3fb8aa3b46497820 */ /* 0x000fce0000400000 */
[C---:B------:R-:W-:Y:S08]  /*a730*/  HMMA.16816.F32.BF16 R240, R64.reuse, R54, R240 ;  /* 0x0000003640f0723c */ /* 0x040ff000000418f0 */
[C---:B------:R-:W-:Y:S08]  /*a740*/  HMMA.16816.F32.BF16 R236, R64.reuse, R58, R236 ;  /* 0x0000003a40ec723c */ /* 0x040ff000000418ec */
[----:B------:R-:W-:Y:S07]  /*a750*/  HMMA.16816.F32.BF16 R232, R64, R74, R232 ;  /* 0x0000004a40e8723c */ /* 0x000fee00000418e8 */
[----:B---3--:R-:W-:-:S02]  /*a760*/  F2FP.BF16.PACK_AB R64, R9, R8 ;  /* 0x000000080940723e */ /* 0x008fc400000010ff */
[----:B----4-:R-:W-:Y:S02]  /*a770*/  F2FP.BF16.PACK_AB R65, R13, R12 ;  /* 0x0000000c0d41723e */ /* 0x010fe400000010ff */
[----:B------:R-:W-:Y:S02]  /*a780*/  F2FP.BF16.PACK_AB R66, R11, R10 ;  /* 0x0000000a0b42723e */ /* 0x000fe400000010ff */
[----:B-----5:R-:W-:Y:S01]  /*a790*/  F2FP.BF16.PACK_AB R67, R15, R14 ;  /* 0x0000000e0f43723e */ /* 0x020fe200000010ff */
[----:B------:R-:W-:Y:S02]  /*a7a0*/  FFMA R42, R42, c[0x0][0x188], -R21 ;  /* 0x000062002a2a7a23 */ /* 0x000fe40000000815 */
[----:B------:R-:W-:Y:S02]  /*a7b0*/  FMUL R81, R36, 1.4426950216293334961 ;  /* 0x3fb8aa3b24517820 */ /* 0x000fe40000400000 */
[----:B------:R-:W-:Y:S02]  /*a7c0*/  FADD R36, R105, R37 ;  /* 0x0000002569247221 */ /* 0x000fe40000000000 */
[----:B------:R-:W-:Y:S01]  /*a7d0*/  HMMA.16816.F32.BF16 R68, R64, R38, R32 ;  /* 0x000000264044723c */ /* 0x000fe20000041820 */
[----:B------:R-:W-:-:S02]  /*a7e0*/  FADD R37, R77, R104 ;  /* 0x000000684d257221 */ /* 0x000fc40000000000 */
[----:B------:R-:W-:-:S04]  /*a7f0*/  FFMA R17, R40, c[0x0][0x188], -R20 ;  /* 0x0000620028117a23 */ /* 0x000fc80000000814 */
[----:B------:R-:W-:Y:S02]  /*a800*/  FADD R32, R106, R107 ;  /* 0x0000006b6a207221 */ /* 0x000fe40000000000 */
[----:B------:R-:W-:Y:S01]  /*a810*/  FMUL R42, R42, 1.4426950216293334961 ;  /* 0x3fb8aa3b2a2a7820 */ /* 0x000fe20000400000 */
[----:B------:R-:W-:Y:S01]  /*a820*/  HMMA.16816.F32.BF16 R132, R64, R26, R132 ;  /* 0x0000001a4084723c */ /* 0x000fe20000041884 */
[----:B------:R-:W-:Y:S02]  /*a830*/  FFMA R25, R41, c[0x0][0x188], -R20 ;  /* 0x0000620029197a23 */ /* 0x000fe40000000814 */
[----:B------:R-:W-:Y:S02]  /*a840*/  FADD R38, R146, R147 ;  /* 0x0000009392267221 */ /* 0x000fe40000000000 */
[----:B------:R-:W-:Y:S02]  /*a850*/  FADD R39, R126, R32 ;  /* 0x000000207e277221 */ /* 0x000fe40000000000 */
[----:B------:R-:W-:-:S02]  /*a860*/  FADD R40, R127, R36 ;  /* 0x000000247f287221 */ /* 0x000fc40000000000 */
[--C-:B------:R-:W-:Y:S02]  /*a870*/  FFMA R45, R80, c[0x0][0x188], -R22.reuse ;  /* 0x00006200502d7a23 */ /* 0x100fe40000000816 */
[----:B------:R-:W-:Y:S02]  /*a880*/  FADD R41, R145, R37 ;  /* 0x0000002591297221 */ /* 0x000fe40000000000 */
[--C-:B------:R-:W-:Y:S02]  /*a890*/  FFMA R76, R82, c[0x0][0x188], -R23.reuse ;  /* 0x00006200524c7a23 */ /* 0x100fe40000000817 */
[--C-:B------:R-:W-:Y:S01]  /*a8a0*/  FFMA R80, R60, c[0x0][0x188], -R22.reuse ;  /* 0x000062003c507a23 */ /* 0x100fe20000000816 */
[----:B------:R0:W-:Y:S01]  /*a8b0*/  MUFU.EX2 R82, R42 ;  /* 0x0000002a00527308 */ /* 0x0001e20000000800 */
[----:B------:R-:W-:Y:S02]  /*a8c0*/  FFMA R72, R61, c[0x0][0x188], -R22 ;  /* 0x000062003d487a23 */ /* 0x000fe40000000816 */
[----:B------:R-:W-:-:S02]  /*a8d0*/  FFMA R27, R62, c[0x0][0x188], -R23 ;  /* 0x000062003e1b7a23 */ /* 0x000fc40000000817 */
[----:B------:R-:W-:Y:S02]  /*a8e0*/  FFMA R26, R63, c[0x0][0x188], -R23 ;  /* 0x000062003f1a7a23 */ /* 0x000fe40000000817 */
[----:B------:R-:W-:Y:S01]  /*a8f0*/  HMMA.16816.F32.BF16 R60, R64, R46, R84 ;  /* 0x0000002e403c723c */ /* 0x000fe20000041854 */
[----:B------:R-:W-:Y:S02]  /*a900*/  FFMA R43, R43, c[0x0][0x188], -R21 ;  /* 0x000062002b2b7a23 */ /* 0x000fe40000000815 */
[----:B0-----:R-:W-:Y:S02]  /*a910*/  FADD R42, R144, R38 ;  /* 0x00000026902a7221 */ /* 0x001fe40000000000 */
[----:B------:R-:W-:Y:S02]  /*a920*/  FADD R48, R142, R41 ;  /* 0x000000298e307221 */ /* 0x000fe40000000000 */
[----:B------:R-:W-:Y:S02]  /*a930*/  FADD R47, R78, R39 ;  /* 0x000000274e2f7221 */ /* 0x000fe40000000000 */
[----:B------:R-:W-:Y:S01]  /*a940*/  FADD R46, R79, R40 ;  /* 0x000000284f2e7221 */ /* 0x000fe20000000000 */
[----:B------:R-:W-:Y:S01]  /*a950*/  LOP3.LUT R77, R5, 0x40, RZ, 0x3c, !PT ;  /* 0x00000040054d7812 */ /* 0x000fe200078e3cff */
[----:B------:R-:W-:-:S02]  /*a960*/  FMUL R43, R43, 1.4426950216293334961 ;  /* 0x3fb8aa3b2b2b7820 */ /* 0x000fc40000400000 */
[----:B------:R-:W-:Y:S02]  /*a970*/  FADD R49, R143, R42 ;  /* 0x0000002a8f317221 */ /* 0x000fe40000000000 */
[----:B------:R-:W-:Y:S02]  /*a980*/  FADD R47, R229, R47 ;  /* 0x0000002fe52f7221 */ /* 0x000fe40000000000 */
[----:B------:R-:W-:Y:S01]  /*a990*/  FMUL R44, R44, 1.4426950216293334961 ;  /* 0x3fb8aa3b2c2c7820 */ /* 0x000fe20000400000 */
[C---:B------:R-:W-:Y:S01]  /*a9a0*/  HMMA.16816.F32.BF16 R28, R64.reuse, R18, R28 ;  /* 0x00000012401c723c */ /* 0x040fe2000004181c */
[----:B------:R-:W-:Y:S01]  /*a9b0*/  FMUL R45, R45, 1.4426950216293334961 ;  /* 0x3fb8aa3b2d2d7820 */ /* 0x000fe20000400000 */
[----:B------:R-:W0:Y:S01]  /*a9c0*/  LDSM.16.M88.4 R32, [R77+0x4080] ;  /* 0x004080004d20783b */ /* 0x000e220000000200 */
[----:B------:R-:W-:Y:S02]  /*a9d0*/  FADD R46, R220, R46 ;  /* 0x0000002edc2e7221 */ /* 0x000fe40000000000 */
[----:B------:R-:W-:Y:S01]  /*a9e0*/  FADD R210, R210, R48 ;  /* 0x00000030d2d27221 */ /* 0x000fe20000000000 */
[----:B------:R-:W-:Y:S01]  /*a9f0*/  MUFU.EX2 R93, R45 ;  /* 0x0000002d005d7308 */ /* 0x000fe20000000800 */
[----:B------:R-:W-:Y:S01]  /*aa00*/  FFMA R92, R83, c[0x0][0x188], -R23 ;  /* 0x00006200535c7a23 */ /* 0x000fe20000000817 */
[----:B------:R-:W-:Y:S01]  /*aa10*/  HMMA.16816.F32.BF16 R112, R64, R50, R112 ;  /* 0x000000324070723c */ /* 0x000fe20000041870 */
[----:B------:R-:W-:Y:S01]  /*aa20*/  FADD R208, R208, R49 ;  /* 0x00000031d0d07221 */ /* 0x000fe20000000000 */
[----:B------:R-:W1:Y:S01]  /*aa30*/  LDSM.16.M88.4 R36, [R77+0x4880] ;  /* 0x004880004d24783b */ /* 0x000e620000000200 */
[----:B------:R-:W-:-:S02]  /*aa40*/  FADD R228, R228, R47 ;  /* 0x0000002fe4e47221 */ /* 0x000fc40000000000 */
[----:B------:R-:W-:Y:S01]  /*aa50*/  FADD R221, R221, R46 ;  /* 0x0000002edddd7221 */ /* 0x000fe20000000000 */
[----:B------:R2:W-:Y:S01]  /*aa60*/  MUFU.EX2 R83, R43 ;  /* 0x0000002b00537308 */ /* 0x0005e20000000800 */
[----:B------:R-:W-:Y:S01]  /*aa70*/  FADD R210, R217, R210 ;  /* 0x000000d2d9d27221 */ /* 0x000fe20000000000 */
[C---:B------:R-:W-:Y:S01]  /*aa80*/  HMMA.16816.F32.BF16 R156, R64.reuse, R54, R156 ;  /* 0x00000036409c723c */ /* 0x040fe2000004189c */
[----:B------:R-:W-:Y:S04]  /*aa90*/  LDSM.16.M88.4 R84, [R77+0x5880] ;  /* 0x005880004d54783b */ /* 0x000fe80000000200 */
[----:B------:R-:W-:Y:S03]  /*aaa0*/  LDSM.16.M88.4 R52, [R77+0x6080] ;  /* 0x006080004d34783b */ /* 0x000fe60000000200 */
[----:B------:R-:W-:Y:S01]  /*aab0*/  HMMA.16816.F32.BF16 R88, R64, R58, R88 ;  /* 0x0000003a4058723c */ /* 0x000fe20000041858 */
[----:B--2---:R-:W2:Y:S01]  /*aac0*/  LDSM.16.M88.4 R40, [R77+0x5080] ;  /* 0x005080004d28783b */ /* 0x004ea20000000200 */
[----:B------:R-:W-:-:S03]  /*aad0*/  FADD R210, R218, R210 ;  /* 0x000000d2dad27221 */ /* 0x000fc60000000000 */
[----:B------:R-:W-:Y:S03]  /*aae0*/  LDSM.16.M88.4 R48, [R77+0x7080] ;  /* 0x007080004d30783b */ /* 0x000fe60000000200 */
[----:B------:R-:W-:Y:S01]  /*aaf0*/  HMMA.16816.F32.BF16 R180, R64, R74, R180 ;  /* 0x0000004a40b4723c */ /* 0x000fe200000418b4 */
[----:B------:R3:W-:Y:S06]  /*ab00*/  MUFU.EX2 R64, R44 ;  /* 0x0000002c00407308 */ /* 0x0007ec0000000800 */
[----:B------:R-:W-:Y:S01]  /*ab10*/  FMUL R67, R76, 1.4426950216293334961 ;  /* 0x3fb8aa3b4c437820 */ /* 0x000fe20000400000 */
[----:B---3--:R-:W3:Y:S04]  /*ab20*/  LDSM.16.M88.4 R44, [R77+0x6880] ;  /* 0x006880004d2c783b */ /* 0x008ee80000000200 */
[----:B------:R-:W4:Y:S01]  /*ab30*/  LDSM.16.M88.4 R76, [R77+0x7880] ;  /* 0x007880004d4c783b */ /* 0x000f220000000200 */
[----:B------:R-:W-:-:S02]  /*ab40*/  FADD R210, R219, R210 ;  /* 0x000000d2dbd27221 */ /* 0x000fc40000000000 */
[----:B------:R-:W-:Y:S02]  /*ab50*/  FMUL R17, R17, 1.4426950216293334961 ;  /* 0x3fb8aa3b11117820 */ /* 0x000fe40000400000 */
[----:B------:R-:W-:Y:S02]  /*ab60*/  FADD R210, R203, R210 ;  /* 0x000000d2cbd27221 */ /* 0x000fe40000000000 */
[----:B------:R-:W-:Y:S02]  /*ab70*/  FMUL R25, R25, 1.4426950216293334961 ;  /* 0x3fb8aa3b19197820 */ /* 0x000fe40000400000 */
[----:B------:R-:W-:Y:S02]  /*ab80*/  FADD R210, R202, R210 ;  /* 0x000000d2cad27221 */ /* 0x000fe40000000000 */
[--C-:B------:R-:W-:Y:S02]  /*ab90*/  FFMA R116, R116, c[0x0][0x188], -R22.reuse ;  /* 0x0000620074747a23 */ /* 0x100fe40000000816 */
[----:B------:R-:W-:-:S02]  /*aba0*/  FFMA R117, R117, c[0x0][0x188], -R22 ;  /* 0x0000620075757a23 */ /* 0x000fc40000000816 */
[--C-:B------:R-:W-:Y:S02]  /*abb0*/  FFMA R118, R118, c[0x0][0x188], -R23.reuse ;  /* 0x0000620076767a23 */ /* 0x100fe40000000817 */
[----:B------:R-:W-:Y:S01]  /*abc0*/  FFMA R119, R119, c[0x0][0x188], -R23 ;  /* 0x0000620077777a23 */ /* 0x000fe20000000817 */
[----:B------:R-:W-:Y:S01]  /*abd0*/  MUFU.EX2 R16, R16 ;  /* 0x0000001000107308 */ /* 0x000fe20000000800 */
[----:B------:R-:W-:Y:S02]  /*abe0*/  FMUL R74, R92, 1.4426950216293334961 ;  /* 0x3fb8aa3b5c4a7820 */ /* 0x000fe40000400000 */
[----:B------:R-:W-:Y:S02]  /*abf0*/  FADD R210, R200, R210 ;  /* 0x000000d2c8d27221 */ /* 0x000fe40000000000 */
[----:B------:R-:W-:-:S03]  /*ac00*/  FMUL R65, R116, 1.4426950216293334961 ;  /* 0x3fb8aa3b74417820 */ /* 0x000fc60000400000 */
[----:B------:R-:W5:Y:S01]  /*ac10*/  MUFU.EX2 R24, R24 ;  /* 0x0000001800187308 */ /* 0x000f620000000800 */
[----:B------:R-:W-:Y:S02]  /*ac20*/  FMUL R66, R117, 1.4426950216293334961 ;  /* 0x3fb8aa3b75427820 */ /* 0x000fe40000400000 */
[----:B------:R-:W-:Y:S02]  /*ac30*/  FMUL R75, R118, 1.4426950216293334961 ;  /* 0x3fb8aa3b764b7820 */ /* 0x000fe40000400000 */
[----:B------:R-:W-:-:S03]  /*ac40*/  FMUL R92, R119, 1.4426950216293334961 ;  /* 0x3fb8aa3b775c7820 */ /* 0x000fc60000400000 */
[----:B------:R-:W-:Y:S01]  /*ac50*/  MUFU.EX2 R17, R17 ;  /* 0x0000001100117308 */ /* 0x000fe20000000800 */
[----:B------:R-:W-:-:S07]  /*ac60*/  FADD R210, R201, R210 ;  /* 0x000000d2c9d27221 */ /* 0x000fce0000000000 */
[----:B------:R-:W-:Y:S08]  /*ac70*/  MUFU.EX2 R18, R25 ;  /* 0x0000001900127308 */ /* 0x000ff00000000800 */
[----:B------:R-:W-:Y:S08]  /*ac80*/  MUFU.EX2 R73, R73 ;  /* 0x0000004900497308 */ /* 0x000ff00000000800 */
[----:B------:R-:W0:Y:S01]  /*ac90*/  MUFU.EX2 R81, R81 ;  /* 0x0000005100517308 */ /* 0x000e220000000800 */
[----:B------:R-:W-:-:S07]  /*aca0*/  FADD R210, R165, R210 ;  /* 0x000000d2a5d27221 */ /* 0x000fce0000000000 */
[----:B------:R-:W-:Y:S01]  /*acb0*/  MUFU.EX2 R65, R65 ;  /* 0x0000004100417308 */ /* 0x000fe20000000800 */
[----:B------:R-:W-:-:S07]  /*acc0*/  FADD R210, R167, R210 ;  /* 0x000000d2a7d27221 */ /* 0x000fce0000000000 */
[----:B------:R-:W-:Y:S08]  /*acd0*/  MUFU.EX2 R66, R66 ;  /* 0x0000004200427308 */ /* 0x000ff00000000800 */
[----:B------:R-:W-:Y:S08]  /*ace0*/  MUFU.EX2 R67, R67 ;  /* 0x0000004300437308 */ /* 0x000ff00000000800 */
[----:B------:R-:W0:Y:S08]  /*acf0*/  MUFU.EX2 R74, R74 ;  /* 0x0000004a004a7308 */ /* 0x000e300000000800 */
[----:B------:R-:W-:Y:S08]  /*ad00*/  MUFU.EX2 R75, R75 ;  /* 0x0000004b004b7308 */ /* 0x000ff00000000800 */
[----:B------:R-:W1:Y:S01]  /*ad10*/  MUFU.EX2 R92, R92 ;  /* 0x0000005c005c7308 */ /* 0x000e620000000800 */
[----:B-----5:R-:W-:Y:S01]  /*ad20*/  F2FP.BF16.PACK_AB R56, R24, R16 ;  /* 0x000000101838723e */ /* 0x020fe200000010ff */
[----:B------:R-:W-:Y:S01]  /*ad30*/  FADD R164, R164, R210 ;  /* 0x000000d2a4a47221 */ /* 0x000fe20000000000 */
[----:B0-----:R-:W-:-:S02]  /*ad40*/  F2FP.BF16.PACK_AB R57, R81, R73 ;  /* 0x000000495139723e */ /* 0x001fc400000010ff */
[----:B------:R-:W-:Y:S02]  /*ad50*/  F2FP.BF16.PACK_AB R58, R18, R17 ;  /* 0x00000011123a723e */ /* 0x000fe400000010ff */
[----:B------:R-:W-:Y:S01]  /*ad60*/  F2FP.BF16.PACK_AB R59, R83, R82 ;  /* 0x00000052533b723e */ /* 0x000fe200000010ff */
[----:B------:R-:W-:-:S04]  /*ad70*/  FADD R164, R166, R164 ;  /* 0x000000a4a6a47221 */ /* 0x000fc80000000000 */
[----:B------:R-:W-:Y:S02]  /*ad80*/  FADD R164, R137, R164 ;  /* 0x000000a489a47221 */ /* 0x000fe40000000000 */
[----:B------:R-:W-:Y:S01]  /*ad90*/  HMMA.16816.F32.BF16 R176, R56, R32, R176 ;  /* 0x0000002038b0723c */ /* 0x000fe200000418b0 */
[--C-:B------:R-:W-:Y:S02]  /*ada0*/  FFMA R128, R128, c[0x0][0x188], -R20.reuse ;  /* 0x0000620080807a23 */ /* 0x100fe40000000814 */
[----:B------:R-:W-:-:S05]  /*adb0*/  FFMA R129, R129, c[0x0][0x188], -R20 ;  /* 0x0000620081817a23 */ /* 0x000fca0000000814 */
[----:B-1----:R-:W-:Y:S01]  /*adc0*/  HMMA.16816.F32.BF16 R184, R56, R36, R184 ;  /* 0x0000002438b8723c */ /* 0x002fe200000418b8 */
[--C-:B------:R-:W-:Y:S02]  /*add0*/  FFMA R130, R130, c[0x0][0x188], -R21.reuse ;  /* 0x0000620082827a23 */ /* 0x100fe40000000815 */
[----:B------:R-:W-:-:S05]  /*ade0*/  FFMA R131, R131, c[0x0][0x188], -R21 ;  /* 0x0000620083837a23 */ /* 0x000fca0000000815 */
[----:B--2---:R-:W-:Y:S01]  /*adf0*/  HMMA.16816.F32.BF16 R188, R56, R40, R188 ;  /* 0x0000002838bc723c */ /* 0x004fe200000418bc */
[--C-:B------:R-:W-:Y:S02]  /*ae00*/  FFMA R224, R224, c[0x0][0x188], -R20.reuse ;  /* 0x00006200e0e07a23 */ /* 0x100fe40000000814 */
[----:B------:R-:W-:-:S05]  /*ae10*/  FFMA R225, R225, c[0x0][0x188], -R20 ;  /* 0x00006200e1e17a23 */ /* 0x000fca0000000814 */
[----:B------:R-:W-:Y:S01]  /*ae20*/  HMMA.16816.F32.BF16 R248, R56, R84, R248 ;  /* 0x0000005438f8723c */ /* 0x000fe200000418f8 */
[--C-:B------:R-:W-:Y:S02]  /*ae30*/  FFMA R226, R226, c[0x0][0x188], -R21.reuse ;  /* 0x00006200e2e27a23 */ /* 0x100fe40000000815 */
[----:B------:R-:W-:-:S05]  /*ae40*/  FFMA R227, R227, c[0x0][0x188], -R21 ;  /* 0x00006200e3e37a23 */ /* 0x000fca0000000815 */
[----:B------:R-:W-:Y:S01]  /*ae50*/  HMMA.16816.F32.BF16 R244, R56, R52, R244 ;  /* 0x0000003438f4723c */ /* 0x000fe200000418f4 */
[----:B------:R-:W-:-:S07]  /*ae60*/  FADD R164, R136, R164 ;  /* 0x000000a488a47221 */ /* 0x000fce0000000000 */
[C---:B---3--:R-:W-:Y:S08]  /*ae70*/  HMMA.16816.F32.BF16 R240, R56.reuse, R44, R240 ;  /* 0x0000002c38f0723c */ /* 0x048ff000000418f0 */
[C---:B------:R-:W-:Y:S08]  /*ae80*/  HMMA.16816.F32.BF16 R236, R56.reuse, R48, R236 ;  /* 0x0000003038ec723c */ /* 0x040ff000000418ec */
[----:B----4-:R-:W-:Y:S07]  /*ae90*/  HMMA.16816.F32.BF16 R232, R56, R76, R232 ;  /* 0x0000004c38e8723c */ /* 0x010fee00000418e8 */
[----:B------:R-:W-:-:S02]  /*aea0*/  F2FP.BF16.PACK_AB R56, R64, R93 ;  /* 0x0000005d4038723e */ /* 0x000fc400000010ff */
[----:B------:R-:W-:Y:S02]  /*aeb0*/  F2FP.BF16.PACK_AB R57, R74, R67 ;  /* 0x000000434a39723e */ /* 0x000fe400000010ff */
[----:B------:R-:W-:Y:S02]  /*aec0*/  F2FP.BF16.PACK_AB R58, R66, R65 ;  /* 0x00000041423a723e */ /* 0x000fe400000010ff */
[----:B------:R-:W-:Y:S01]  /*aed0*/  F2FP.BF16.PACK_AB R59, R92, R75 ;  /* 0x0000004b5c3b723e */ /* 0x000fe200000010ff */
[----:B------:R-:W-:Y:S02]  /*aee0*/  FMUL R19, R128, 1.4426950216293334961 ;  /* 0x3fb8aa3b80137820 */ /* 0x000fe40000400000 */
[----:B------:R-:W-:Y:S02]  /*aef0*/  FMUL R25, R129, 1.4426950216293334961 ;  /* 0x3fb8aa3b81197820 */ /* 0x000fe40000400000 */
[----:B------:R-:W-:Y:S02]  /*af00*/  FMUL R94, R224, 1.4426950216293334961 ;  /* 0x3fb8aa3be05e7820 */ /* 0x000fe40000400000 */
[----:B------:R-:W-:Y:S01]  /*af10*/  HMMA.16816.F32.BF16 R28, R56, R32, R28 ;  /* 0x00000020381c723c */ /* 0x000fe2000004181c */
[----:B------:R-:W-:-:S02]  /*af20*/  FMUL R95, R225, 1.4426950216293334961 ;  /* 0x3fb8aa3be15f7820 */ /* 0x000fc40000400000 */
[----:B------:R-:W-:Y:S02]  /*af30*/  FMUL R104, R130, 1.4426950216293334961 ;  /* 0x3fb8aa3b82687820 */ /* 0x000fe40000400000 */
[----:B------:R-:W-:Y:S02]  /*af40*/  FADD R164, R124, R164 ;  /* 0x000000a47ca47221 */ /* 0x000fe40000000000 */
[----:B------:R-:W-:Y:S01]  /*af50*/  FMUL R32, R131, 1.4426950216293334961 ;  /* 0x3fb8aa3b83207820 */ /* 0x000fe20000400000 */
[----:B------:R-:W-:Y:S01]  /*af60*/  HMMA.16816.F32.BF16 R132, R56, R36, R132 ;  /* 0x000000243884723c */ /* 0x000fe20000041884 */
[----:B------:R-:W-:-:S06]  /*af70*/  FMUL R33, R226, 1.4426950216293334961 ;  /* 0x3fb8aa3be2217820 */ /* 0x000fcc0000400000 */
[----:B------:R-:W-:Y:S01]  /*af80*/  FMUL R36, R227, 1.4426950216293334961 ;  /* 0x3fb8aa3be3247820 */ /* 0x000fe20000400000 */
[----:B------:R-:W-:Y:S01]  /*af90*/  MUFU.EX2 R19, R19 ;  /* 0x0000001300137308 */ /* 0x000fe20000000800 */
[----:B------:R-:W-:-:S04]  /*afa0*/  FADD R164, R125, R164 ;  /* 0x000000a47da47221 */ /* 0x000fc80000000000 */
[----:B------:R-:W-:-:S03]  /*afb0*/  FADD R164, R8, R164 ;  /* 0x000000a408a47221 */ /* 0x000fc60000000000 */
[----:B------:R-:W0:Y:S01]  /*afc0*/  MUFU.EX2 R25, R25 ;  /* 0x0000001900197308 */ /* 0x000e220000000800 */
[----:B------:R-:W-:-:S07]  /*afd0*/  FADD R164, R9, R164 ;  /* 0x000000a409a47221 */ /* 0x000fce0000000000 */
[----:B------:R-:W-:Y:S08]  /*afe0*/  MUFU.EX2 R94, R94 ;  /* 0x0000005e005e7308 */ /* 0x000ff00000000800 */
[----:B------:R-:W-:Y:S08]  /*aff0*/  MUFU.EX2 R95, R95 ;  /* 0x0000005f005f7308 */ /* 0x000ff00000000800 */
[----:B------:R-:W-:Y:S08]  /*b000*/  MUFU.EX2 R104, R104 ;  /* 0x0000006800687308 */ /* 0x000ff00000000800 */
[----:B------:R-:W1:Y:S08]  /*b010*/  MUFU.EX2 R32, R32 ;  /* 0x0000002000207308 */ /* 0x000e700000000800 */
[----:B------:R-:W-:Y:S08]  /*b020*/  MUFU.EX2 R33, R33 ;  /* 0x0000002100217308 */ /* 0x000ff00000000800 */
[----:B------:R-:W2:Y:S01]  /*b030*/  MUFU.EX2 R36, R36 ;  /* 0x0000002400247308 */ /* 0x000ea20000000800 */
[----:B------:R-:W-:Y:S01]  /*b040*/  FADD R164, R10, R164 ;  /* 0x000000a40aa47221 */ /* 0x000fe20000000000 */
[----:B0-----:R-:W-:-:S02]  /*b050*/  F2FP.BF16.PACK_AB R8, R25, R19 ;  /* 0x000000131908723e */ /* 0x001fc400000010ff */
[----:B-1----:R-:W-:Y:S01]  /*b060*/  F2FP.BF16.PACK_AB R9, R32, R104 ;  /* 0x000000682009723e */ /* 0x002fe200000010ff */
[----:B------:R-:W-:Y:S01]  /*b070*/  FADD R164, R11, R164 ;  /* 0x000000a40ba47221 */ /* 0x000fe20000000000 */
[----:B------:R-:W-:Y:S01]  /*b080*/  F2FP.BF16.PACK_AB R10, R95, R94 ;  /* 0x0000005e5f0a723e */ /* 0x000fe200000010ff */
[----:B------:R-:W-:Y:S01]  /*b090*/  HMMA.16816.F32.BF16 R68, R56, R40, R68 ;  /* 0x000000283844723c */ /* 0x000fe20000041844 */
[----:B--2---:R-:W-:-:S07]  /*b0a0*/  F2FP.BF16.PACK_AB R11, R36, R33 ;  /* 0x00000021240b723e */ /* 0x004fce00000010ff */
[C---:B------:R-:W-:Y:S08]  /*b0b0*/  HMMA.16816.F32.BF16 R60, R56.reuse, R84, R60 ;  /* 0x00000054383c723c */ /* 0x040ff0000004183c */
[C---:B------:R-:W-:Y:S08]  /*b0c0*/  HMMA.16816.F32.BF16 R112, R56.reuse, R52, R112 ;  /* 0x000000343870723c */ /* 0x040ff00000041870 */
[C---:B------:R-:W-:Y:S08]  /*b0d0*/  HMMA.16816.F32.BF16 R156, R56.reuse, R44, R156 ;  /* 0x0000002c389c723c */ /* 0x040ff0000004189c */
[C---:B------:R-:W-:Y:S08]  /*b0e0*/  HMMA.16816.F32.BF16 R88, R56.reuse, R48, R88 ;  /* 0x000000303858723c */ /* 0x040ff00000041858 */
[----:B------:R-:W-:Y:S08]  /*b0f0*/  HMMA.16816.F32.BF16 R180, R56, R76, R180 ;  /* 0x0000004c38b4723c */ /* 0x000ff000000418b4 */
[C---:B------:R-:W-:Y:S11]  /*b100*/  HMMA.16816.F32.BF16 R56, R8.reuse, R34, R176 ;  /* 0x000000220838723c */ /* 0x040ff600000418b0 */
[----:B------:R-:W-:Y:S11]  /*b110*/  @!UPT UIADD3 URZ, URZ, URZ, URZ ;  /* 0x0000003f3f3ff290 */ /* 0x000ff6000fffe03f */
[----:B------:R-:W-:Y:S01]  /*b120*/  @!UPT UIADD3 URZ, URZ, URZ, URZ ;  /* 0x0000003f3f3ff290 */ /* 0x000fe2000fffe03f */
[----:B------:R-:W-:Y:S04]  /*b130*/  STL.64 [R1+0x20], R56 ;  /* 0x0000203801007387 */ /* 0x000fe80000100a00 */
[----:B------:R0:W-:Y:S02]  /*b140*/  STL.64 [R1+0x28], R58 ;  /* 0x0000283a01007387 */ /* 0x0001e40000100a00 */
[C---:B0-----:R-:W-:Y:S11]  /*b150*/  HMMA.16816.F32.BF16 R56, R8.reuse, R38, R184 ;  /* 0x000000260838723c */ /* 0x041ff600000418b8 */
[----:B------:R-:W-:Y:S11]  /*b160*/  @!UPT UIADD3 URZ, URZ, URZ, URZ ;  /* 0x0000003f3f3ff290 */ /* 0x000ff6000fffe03f */
[----:B------:R-:W-:Y:S01]  /*b170*/  @!UPT UIADD3 URZ, URZ, URZ, URZ ;  /* 0x0000003f3f3ff290 */ /* 0x000fe2000fffe03f */
[----:B------:R-:W-:Y:S04]  /*b180*/  STL.64 [R1+0x10], R56 ;  /* 0x0000103801007387 */ /* 0x000fe80000100a00 */
[----:B------:R0:W-:Y:S04]  /*b190*/  STL.64 [R1+0x18], R58 ;  /* 0x0000183a01007387 */ /* 0x0001e80000100a00 */
[----:B------:R-:W2:Y:S04]  /*b1a0*/  LDL.LU R48, [R1+0x74] ;  /* 0x0000740001307983 */ /* 0x000ea80000300800 */
[----:B------:R-:W3:Y:S01]  /*b1b0*/  LDL.LU R45, [R1+0x70] ;  /* 0x00007000012d7983 */ /* 0x000ee20000300800 */
[----:B0-----:R-:W-:Y:S11]  /*b1c0*/  HMMA.16816.F32.BF16 R56, R8, R42, R188 ;  /* 0x0000002a0838723c */ /* 0x001ff600000418bc */
[----:B------:R-:W-:Y:S11]  /*b1d0*/  @!UPT UIADD3 URZ, URZ, URZ, URZ ;  /* 0x0000003f3f3ff290 */ /* 0x000ff6000fffe03f */
[----:B------:R-:W-:Y:S01]  /*b1e0*/  @!UPT UIADD3 URZ, URZ, URZ, URZ ;  /* 0x0000003f3f3ff290 */ /* 0x000fe2000fffe03f */
[----:B------:R-:W-:Y:S04]  /*b1f0*/  STL.64 [R1], R56 ;  /* 0x0000003801007387 */ /* 0x000fe80000100a00 */
[----:B------:R-:W-:Y:S04]  /*b200*/  STL.64 [R1+0x8], R58 ;  /* 0x0000083a01007387 */ /* 0x000fe80000100a00 */
[----:B------:R-:W4:Y:S04]  /*b210*/  LDL.LU R44, [R1+0x64] ;  /* 0x00006400012c7983 */ /* 0x000f280000300800 */
[----:B------:R-:W5:Y:S04]  /*b220*/  LDL.LU R41, [R1+0x6c] ;  /* 0x00006c0001297983 */ /* 0x000f680000300800 */
[----:B------:R-:W2:Y:S01]  /*b230*/  LDL.LU R40, [R1+0x68] ;  /* 0x0000680001287983 */ /* 0x000ea20000300800 */
[----:B------:R-:W-:-:S02]  /*b240*/  FADD R228, R230, R228 ;  /* 0x000000e4e6e47221 */ /* 0x000fc40000000000 */
[----:B------:R-:W-:Y:S02]  /*b250*/  FADD R208, R209, R208 ;  /* 0x000000d0d1d07221 */ /* 0x000fe40000000000 */
[----:B------:R-:W-:Y:S02]  /*b260*/  FADD R221, R223, R221 ;  /* 0x000000dddfdd7221 */ /* 0x000fe40000000000 */
[----:B------:R-:W-:Y:S02]  /*b270*/  FADD R228, R231, R228 ;  /* 0x000000e4e7e47221 */ /* 0x000fe40000000000 */
[----:B------:R-:W-:Y:S02]  /*b280*/  FADD R208, R213, R208 ;  /* 0x000000d0d5d07221 */ /* 0x000fe40000000000 */
[----:B------:R-:W-:Y:S02]  /*b290*/  FADD R221, R222, R221 ;  /* 0x000000dddedd7221 */ /* 0x000fe40000000000 */
        /* <DEDUP_REMOVED lines=44> */
[----:B------:R-:W-:Y:S02]  /*b560*/  FFMA R160, R160, c[0x0][0x188], -R22 ;  /* 0x00006200a0a07a23 */ /* 0x000fe40000000816 */
[----:B------:R-:W-:Y:S02]  /*b570*/  FADD R221, R97, R221 ;  /* 0x000000dd61dd7221 */ /* 0x000fe40000000000 */
[----:B------:R-:W-:Y:S02]  /*b580*/  FADD R228, R100, R228 ;  /* 0x000000e464e47221 */ /* 0x000fe40000000000 */
[----:B------:R-:W-:Y:S02]  /*b590*/  FFMA R162, R162, c[0x0][0x188], -R23 ;  /* 0x00006200a2a27a23 */ /* 0x000fe40000000817 */
[----:B------:R-:W-:-:S02]  /*b5a0*/  FADD R208, R14, R208 ;  /* 0x000000d00ed07221 */ /* 0x000fc40000000000 */
[----:B------:R-:W-:Y:S02]  /*b5b0*/  FFMA R161, R161, c[0x0][0x188], -R22 ;  /* 0x00006200a1a17a23 */ /* 0x000fe40000000816 */
[----:B------:R-:W-:Y:S02]  /*b5c0*/  FMUL R37, R160, 1.4426950216293334961 ;  /* 0x3fb8aa3ba0257820 */ /* 0x000fe40000400000 */
[----:B------:R-:W-:Y:S02]  /*b5d0*/  FADD R221, R96, R221 ;  /* 0x000000dd60dd7221 */ /* 0x000fe40000000000 */
[----:B------:R-:W-:Y:S02]  /*b5e0*/  FADD R228, R16, R228 ;  /* 0x000000e410e47221 */ /* 0x000fe40000000000 */
[----:B------:R-:W-:Y:S02]  /*b5f0*/  FFMA R163, R163, c[0x0][0x188], -R23 ;  /* 0x00006200a3a37a23 */ /* 0x000fe40000000817 */
[----:B------:R-:W-:-:S02]  /*b600*/  FMUL R13, R162, 1.4426950216293334961 ;  /* 0x3fb8aa3ba20d7820 */ /* 0x000fc40000400000 */
[----:B------:R-:W-:Y:S02]  /*b610*/  FADD R208, R15, R208 ;  /* 0x000000d00fd07221 */ /* 0x000fe40000000000 */
[----:B------:R-:W-:Y:S02]  /*b620*/  FMUL R12, R161, 1.4426950216293334961 ;  /* 0x3fb8aa3ba10c7820 */ /* 0x000fe40000400000 */
[----:B------:R-:W-:Y:S02]  /*b630*/  FADD R73, R73, R221 ;  /* 0x000000dd49497221 */ /* 0x000fe40000000000 */
[----:B------:R-:W-:Y:S01]  /*b640*/  FADD R228, R24, R228 ;  /* 0x000000e418e47221 */ /* 0x000fe20000000000 */
[----:B------:R-:W0:Y:S01]  /*b650*/  MUFU.EX2 R37, R37 ;  /* 0x0000002500257308 */ /* 0x000e220000000800 */
[----:B------:R-:W-:Y:S02]  /*b660*/  FMUL R16, R163, 1.4426950216293334961 ;  /* 0x3fb8aa3ba3107820 */ /* 0x000fe40000400000 */
[----:B------:R-:W-:-:S02]  /*b670*/  FADD R164, R93, R164 ;  /* 0x000000a45da47221 */ /* 0x000fc40000000000 */
[----:B------:R-:W-:Y:S02]  /*b680*/  FADD R208, R67, R208 ;  /* 0x000000d043d07221 */ /* 0x000fe40000000000 */
[----:B------:R-:W-:Y:S01]  /*b690*/  FADD R73, R81, R73 ;  /* 0x0000004951497221 */ /* 0x000fe20000000000 */
[----:B------:R-:W1:Y:S01]  /*b6a0*/  MUFU.EX2 R13, R13 ;  /* 0x0000000d000d7308 */ /* 0x000e620000000800 */
[----:B------:R-:W-:Y:S02]  /*b6b0*/  FADD R228, R17, R228 ;  /* 0x000000e411e47221 */ /* 0x000fe40000000000 */
[----:B------:R-:W-:Y:S02]  /*b6c0*/  FMUL R17, R27, 1.4426950216293334961 ;  /* 0x3fb8aa3b1b117820 */ /* 0x000fe40000400000 */
[----:B------:R-:W-:Y:S02]  /*b6d0*/  FMUL R80, R80, 1.4426950216293334961 ;  /* 0x3fb8aa3b50507820 */ /* 0x000fe40000400000 */
[----:B------:R-:W-:Y:S01]  /*b6e0*/  FADD R164, R64, R164 ;  /* 0x000000a440a47221 */ /* 0x000fe20000000000 */
[----:B------:R-:W0:Y:S01]  /*b6f0*/  MUFU.EX2 R12, R12 ;  /* 0x0000000c000c7308 */ /* 0x000e220000000800 */
[----:B------:R-:W-:-:S02]  /*b700*/  FADD R208, R74, R208 ;  /* 0x000000d04ad07221 */ /* 0x000fc40000000000 */
[----:B------:R-:W-:Y:S02]  /*b710*/  FADD R73, R82, R73 ;  /* 0x0000004952497221 */ /* 0x000fe40000000000 */
[----:B------:R-:W-:-:S03]  /*b720*/  FADD R228, R18, R228 ;  /* 0x000000e412e47221 */ /* 0x000fc60000000000 */
[----:B------:R-:W0:Y:S01]  /*b730*/  MUFU.EX2 R16, R16 ;  /* 0x0000001000107308 */ /* 0x000e220000000800 */
[----:B------:R-:W-:Y:S02]  /*b740*/  FMUL R18, R26, 1.4426950216293334961 ;  /* 0x3fb8aa3b1a127820 */ /* 0x000fe40000400000 */
[----:B------:R-:W-:Y:S02]  /*b750*/  FMUL R72, R72, 1.4426950216293334961 ;  /* 0x3fb8aa3b48487820 */ /* 0x000fe40000400000 */
[----:B------:R-:W-:Y:S02]  /*b760*/  FADD R164, R65, R164 ;  /* 0x000000a441a47221 */ /* 0x000fe40000000000 */
[----:B------:R-:W-:Y:S01]  /*b770*/  FADD R208, R75, R208 ;  /* 0x000000d04bd07221 */ /* 0x000fe20000000000 */
[----:B------:R-:W0:Y:S01]  /*b780*/  MUFU.EX2 R14, R80 ;  /* 0x00000050000e7308 */ /* 0x000e220000000800 */
[----:B------:R-:W-:Y:S02]  /*b790*/  FADD R73, R83, R73 ;  /* 0x0000004953497221 */ /* 0x000fe40000000000 */
[----:B------:R-:W-:-:S05]  /*b7a0*/  FADD R164, R66, R164 ;  /* 0x000000a442a47221 */ /* 0x000fca0000000000 */
[----:B------:R-:W1:Y:S01]  /*b7b0*/  MUFU.EX2 R17, R17 ;  /* 0x0000001100117308 */ /* 0x000e620000000800 */
[----:B------:R-:W-:Y:S02]  /*b7c0*/  FADD R228, R19, R228 ;  /* 0x000000e413e47221 */ /* 0x000fe40000000000 */
[----:B------:R-:W-:Y:S02]  /*b7d0*/  FADD R208, R92, R208 ;  /* 0x000000d05cd07221 */ /* 0x000fe40000000000 */
[----:B------:R-:W-:-:S03]  /*b7e0*/  FADD R73, R104, R73 ;  /* 0x0000004968497221 */ /* 0x000fc60000000000 */
[----:B------:R-:W1:Y:S01]  /*b7f0*/  MUFU.EX2 R15, R72 ;  /* 0x00000048000f7308 */ /* 0x000e620000000800 */
[----:B0-----:R-:W-:Y:S02]  /*b800*/  FADD R164, R37, R164 ;  /* 0x000000a425a47221 */ /* 0x001fe40000000000 */
[----:B------:R-:W-:-:S05]  /*b810*/  FADD R228, R25, R228 ;  /* 0x000000e419e47221 */ /* 0x000fca0000000000 */
[----:B------:R-:W0:Y:S01]  /*b820*/  MUFU.EX2 R18, R18 ;  /* 0x0000001200127308 */ /* 0x000e220000000800 */
[----:B-1----:R-:W-:Y:S02]  /*b830*/  FADD R208, R13, R208 ;  /* 0x000000d00dd07221 */ /* 0x002fe40000000000 */
        /* <DEDUP_REMOVED lines=8> */
[----:B------:R-:W-:Y:S01]  /*b8c0*/  FADD R36, R36, R73 ;  /* 0x0000004924247221 */ /* 0x000fe20000000000 */
[C---:B------:R-:W-:Y:S01]  /*b8d0*/  F2FP.BF16.PACK_AB R14, R15.reuse, R14 ;  /* 0x0000000e0f0e723e */ /* 0x040fe200000010ff */
[----:B------:R-:W-:Y:S01]  /*b8e0*/  FADD R19, R15, R19 ;  /* 0x000000130f137221 */ /* 0x000fe20000000000 */
[----:B------:R-:W-:Y:S01]  /*b8f0*/  F2FP.BF16.PACK_AB R12, R12, R37 ;  /* 0x000000250c0c723e */ /* 0x000fe200000010ff */
[----:B0-----:R-:W-:Y:S01]  /*b900*/  FADD R24, R18, R24 ;  /* 0x0000001812187221 */ /* 0x001fe20000000000 */
[----:B------:R-:W-:Y:S01]  /*b910*/  F2FP.BF16.PACK_AB R13, R16, R13 ;  /* 0x0000000d100d723e */ /* 0x000fe200000010ff */
[----:B------:R-:W-:Y:S01]  /*b920*/  SHFL.BFLY PT, R32, R95, 0x2, 0x1f ;  /* 0x0c401f005f207f89 */ /* 0x000fe200000e0000 */
[----:B------:R-:W-:-:S03]  /*b930*/  F2FP.BF16.PACK_AB R15, R18, R17 ;  /* 0x00000011120f723e */ /* 0x000fc600000010ff */
[----:B------:R-:W0:Y:S04]  /*b940*/  SHFL.BFLY PT, R25, R36, 0x2, 0x1f ;  /* 0x0c401f0024197f89 */ /* 0x000e2800000e0000 */
[----:B------:R-:W1:Y:S01]  /*b950*/  SHFL.BFLY PT, R26, R19, 0x2, 0x1f ;  /* 0x0c401f00131a7f89 */ /* 0x000e6200000e0000 */
[----:B------:R-:W-:Y:S03]  /*b960*/  HMMA.16816.F32.BF16 R28, R12, R34, R28 ;  /* 0x000000220c1c723c */ /* 0x000fe6000004181c */
[----:B------:R-:W1:Y:S05]  /*b970*/  SHFL.BFLY PT, R27, R24, 0x2, 0x1f ;  /* 0x0c401f00181b7f89 */ /* 0x000e6a00000e0000 */
[C---:B------:R-:W-:Y:S08]  /*b980*/  HMMA.16816.F32.BF16 R248, R8.reuse, R86, R248 ;  /* 0x0000005608f8723c */ /* 0x040ff000000418f8 */
[----:B------:R-:W-:Y:S01]  /*b990*/  HMMA.16816.F32.BF16 R244, R8, R54, R244 ;  /* 0x0000003608f4723c */ /* 0x000fe200000418f4 */
[----:B0-----:R-:W-:-:S07]  /*b9a0*/  FADD R36, R36, R25 ;  /* 0x0000001924247221 */ /* 0x001fce0000000000 */
[C---:B------:R-:W-:Y:S01]  /*b9b0*/  HMMA.16816.F32.BF16 R240, R8.reuse, R46, R240 ;  /* 0x0000002e08f0723c */ /* 0x040fe200000418f0 */
[----:B------:R-:W-:Y:S07]  /*b9c0*/  STL.64 [R1+0x30], R28 ;  /* 0x0000301c01007387 */ /* 0x000fee0000100a00 */
[C---:B------:R-:W-:Y:S01]  /*b9d0*/  HMMA.16816.F32.BF16 R236, R8.reuse, R50, R236 ;  /* 0x0000003208ec723c */ /* 0x040fe200000418ec */
[----:B------:R-:W0:Y:S07]  /*b9e0*/  SHFL.BFLY PT, R28, R36, 0x1, 0x1f ;  /* 0x0c201f00241c7f89 */ /* 0x000e2e00000e0000 */
[----:B------:R-:W-:Y:S07]  /*b9f0*/  HMMA.16816.F32.BF16 R232, R8, R78, R232 ;  /* 0x0000004e08e8723c */ /* 0x000fee00000418e8 */
[----:B------:R-:W-:-:S02]  /*ba00*/  FADD R8, R95, R32 ;  /* 0x000000205f087221 */ /* 0x000fc40000000000 */
[----:B-1----:R-:W-:Y:S02]  /*ba10*/  FADD R9, R19, R26 ;  /* 0x0000001a13097221 */ /* 0x002fe40000000000 */
[----:B------:R-:W-:Y:S01]  /*ba20*/  FADD R10, R24, R27 ;  /* 0x0000001b180a7221 */ /* 0x000fe20000000000 */
[----:B------:R-:W1:Y:S01]  /*ba30*/  SHFL.BFLY PT, R11, R8, 0x1, 0x1f ;  /* 0x0c201f00080b7f89 */ /* 0x000e6200000e0000 */
[C---:B------:R-:W-:Y:S03]  /*ba40*/  HMMA.16816.F32.BF16 R24, R12.reuse, R54, R112 ;  /* 0x000000360c18723c */ /* 0x040fe60000041870 */
[----:B------:R-:W-:Y:S04]  /*ba50*/  STL.64 [R1+0x38], R30 ;  /* 0x0000381e01007387 */ /* 0x000fe80000100a00 */
[----:B------:R-:W5:Y:S01]  /*ba60*/  SHFL.BFLY PT, R29, R9, 0x1, 0x1f ;  /* 0x0c201f00091d7f89 */ /* 0x000f6200000e0000 */
[----:B------:R-:W-:Y:S03]  /*ba70*/  HMMA.16816.F32.BF16 R52, R12, R46, R156 ;  /* 0x0000002e0c34723c */ /* 0x000fe6000004189c */
[----:B------:R-:W5:Y:S01]  /*ba80*/  SHFL.BFLY PT, R30, R10, 0x1, 0x1f ;  /* 0x0c201f000a1e7f89 */ /* 0x000f6200000e0000 */
[----:B0-----:R-:W-:-:S04]  /*ba90*/  FADD R28, R36, R28 ;  /* 0x0000001c241c7221 */ /* 0x001fc80000000000 */
[----:B---3--:R-:W-:Y:S01]  /*baa0*/  FFMA R45, R198, R45, R28 ;  /* 0x0000002dc62d7223 */ /* 0x008fe2000000001c */
[----:B----4-:R-:W-:Y:S01]  /*bab0*/  IADD3 R44, R44, 0x80, RZ ;  /* 0x000000802c2c7810 */ /* 0x010fe20007ffe0ff */
[----:B-1----:R-:W-:-:S04]  /*bac0*/  FADD R11, R8, R11 ;  /* 0x0000000b080b7221 */ /* 0x002fc80000000000 */
[----:B--2---:R-:W-:Y:S02]  /*bad0*/  FFMA R48, R199, R48, R11 ;  /* 0x00000030c7307223 */ /* 0x004fe4000000000b */
[----:B-----5:R-:W-:-:S07]  /*bae0*/  FADD R29, R9, R29 ;  /* 0x0000001d091d7221 */ /* 0x020fce0000000000 */
[----:B------:R0:W-:Y:S01]  /*baf0*/  STL.64 [R1+0x40], R52 ;  /* 0x0000403401007387 */ /* 0x0001e20000100a00 */
[----:B------:R-:W-:-:S03]  /*bb00*/  FADD R30, R10, R30 ;  /* 0x0000001e0a1e7221 */ /* 0x000fc60000000000 */
[----:B------:R0:W-:Y:S01]  /*bb10*/  STL.64 [R1+0x48], R54 ;  /* 0x0000483601007387 */ /* 0x0001e20000100a00 */
[----:B------:R-:W-:Y:S02]  /*bb20*/  FFMA R41, R197, R41, R29 ;  /* 0x00000029c5297223 */ /* 0x000fe4000000001d */
[----:B------:R-:W-:Y:S01]  /*bb30*/  FFMA R40, R196, R40, R30 ;  /* 0x00000028c4287223 */ /* 0x000fe2000000001e */
[----:B------:R0:W-:Y:S04]  /*bb40*/  STL [R1+0x64], R44 ;  /* 0x0000642c01007387 */ /* 0x0001e80000100800 */
[----:B------:R0:W-:Y:S04]  /*bb50*/  STL [R1+0x74], R48 ;  /* 0x0000743001007387 */ /* 0x0001e80000100800 */
[----:B------:R0:W-:Y:S04]  /*bb60*/  STL [R1+0x70], R45 ;  /* 0x0000702d01007387 */ /* 0x0001e80000100800 */
[----:B------:R0:W-:Y:S04]  /*bb70*/  STL [R1+0x54], R20 ;  /* 0x0000541401007387 */ /* 0x0001e80000100800 */
[----:B------:R0:W-:Y:S04]  /*bb80*/  STL [R1+0x6c], R41 ;  /* 0x00006c2901007387 */ /* 0x0001e80000100800 */
[----:B------:R0:W-:Y:S04]  /*bb90*/  STL [R1+0x68], R40 ;  /* 0x0000682801007387 */ /* 0x0001e80000100800 */
[----:B------:R0:W-:Y:S04]  /*bba0*/  STL [R1+0x58], R21 ;  /* 0x0000581501007387 */ /* 0x0001e80000100800 */
[----:B------:R0:W-:Y:S04]  /*bbb0*/  STL [R1+0x5c], R22 ;  /* 0x00005c1601007387 */ /* 0x0001e80000100800 */
[----:B------:R0:W-:Y:S01]  /*bbc0*/  STL [R1+0x60], R23 ;  /* 0x0000601701007387 */ /* 0x0001e20000100800 */
[----:B------:R-:W-:-:S02]  /*bbd0*/  ISETP.GE.AND P0, PT, R44, c[0x0][0x1d0], PT ;  /* 0x000074002c007a0c */ /* 0x000fc40003f06270 */
[----:B------:R-:W-:Y:S01]  /*bbe0*/  MOV R31, 0x80 ;  /* 0x00000080001f7802 */ /* 0x000fe20000000f00 */
[----:B------:R-:W-:Y:S04]  /*bbf0*/  HMMA.16816.F32.BF16 R132, R12, R38, R132 ;  /* 0x000000260c84723c */ /* 0x000fe80000041884 */
[----:B------:R-:W-:-:S04]  /*bc00*/  IMAD R0, R31, c[0x0][0x1b4], R0 ;  /* 0x00006d001f007a24 */ /* 0x000fc800078e0200 */
[----:B------:R-:W-:Y:S01]  /*bc10*/  HMMA.16816.F32.BF16 R32, R12, R42, R68 ;  /* 0x0000002a0c20723c */ /* 0x000fe20000041844 */
[----:B------:R-:W-:-:S07]  /*bc20*/  IMAD R3, R31, c[0x0][0x1a4], R3 ;  /* 0x000069001f037a24 */ /* 0x000fce00078e0203 */
[C---:B------:R-:W-:Y:S08]  /*bc30*/  HMMA.16816.F32.BF16 R84, R12.reuse, R86, R60 ;  /* 0x000000560c54723c */ /* 0x040ff0000004183c */
[C---:B------:R-:W-:Y:S08]  /*bc40*/  HMMA.16816.F32.BF16 R16, R12.reuse, R50, R88 ;  /* 0x000000320c10723c */ /* 0x040ff00000041858 */
[----:B------:R-:W-:Y:S01]  /*bc50*/  HMMA.16816.F32.BF16 R76, R12, R78, R180 ;  /* 0x0000004e0c4c723c */ /* 0x000fe200000418b4 */
[----:B0-----:R-:W-:Y:S01]  /*bc60*/  @P0 CALL.REL.NOINC `(.L_x_1) ;  /* 0x0000001000000944 */ /* 0x001fe20003c00000 */
[----:B------:R-:W-:Y:S06]  /*bc70*/  BRA `(.L_x_2) ;  /* 0xffff866000007947 */ /* 0x000fec000383ffff */
.L_x_1:
[----:B------:R-:W-:-:S03]  /*bc80*/  NOP ;  /* 0x0000000000007918 */ /* 0x000fc60000000000 */
[----:B------:R-:W-:Y:S02]  /*bc90*/  MOV R0, R23 ;  /* 0x0000001700007202 */ /* 0x000fe40000000f00 */
[----:B------:R-:W-:-:S02]  /*bca0*/  MOV R2, R22 ;  /* 0x0000001600027202 */ /* 0x000fc40000000f00 */
[----:B------:R-:W-:Y:S02]  /*bcb0*/  MOV R3, R21 ;  /* 0x0000001500037202 */ /* 0x000fe40000000f00 */
[----:B------:R-:W-:-:S07]  /*bcc0*/  MOV R28, R20 ;  /* 0x00000014001c7202 */ /* 0x000fce0000000f00 */
.L_x_0:
[----:B-1----:R-:W2:Y:S04]  /*bcd0*/  LDL.LU R4, [R1+0x20] ;  /* 0x0000200001047983 */ /* 0x002ea80000300800 */
[----:B------:R-:W3:Y:S04]  /*bce0*/  LDL.LU R6, [R1+0x24] ;  /* 0x0000240001067983 */ /* 0x000ee80000300800 */
[----:B------:R-:W4:Y:S04]  /*bcf0*/  LDL.LU R99, [R1+0x28] ;  /* 0x0000280001637983 */ /* 0x000f280000300800 */
[----:B------:R-:W5:Y:S04]  /*bd00*/  LDL.LU R97, [R1+0x2c] ;  /* 0x00002c0001617983 */ /* 0x000f680000300800 */
[----:B------:R-:W2:Y:S04]  /*bd10*/  LDL.LU R5, [R1+0x10] ;  /* 0x0000100001057983 */ /* 0x000ea80000300800 */
[----:B------:R-:W2:Y:S04]  /*bd20*/  LDL.LU R7, [R1+0x14] ;  /* 0x0000140001077983 */ /* 0x000ea80000300800 */
[----:B------:R-:W2:Y:S04]  /*bd30*/  LDL.LU R95, [R1+0x18] ;  /* 0x00001800015f7983 */ /* 0x000ea80000300800 */
[----:B------:R-:W2:Y:S04]  /*bd40*/  LDL.LU R93, [R1+0x1c] ;  /* 0x00001c00015d7983 */ /* 0x000ea80000300800 */
[----:B------:R-:W2:Y:S04]  /*bd50*/  LDL.LU R8, [R1] ;  /* 0x0000000001087983 */ /* 0x000ea80000300800 */
[----:B------:R-:W2:Y:S04]  /*bd60*/  LDL.LU R9, [R1+0x4] ;  /* 0x0000040001097983 */ /* 0x000ea80000300800 */
[----:B------:R-:W2:Y:S04]  /*bd70*/  LDL.LU R91, [R1+0x8] ;  /* 0x00000800015b7983 */ /* 0x000ea80000300800 */
[----:B------:R-:W2:Y:S04]  /*bd80*/  LDL.LU R89, [R1+0xc] ;  /* 0x00000c0001597983 */ /* 0x000ea80000300800 */
[----:B------:R-:W2:Y:S04]  /*bd90*/  LDL.LU R83, [R1+0x30] ;  /* 0x0000300001537983 */ /* 0x000ea80000300800 */
[----:B------:R-:W2:Y:S04]  /*bda0*/  LDL.LU R81, [R1+0x34] ;  /* 0x0000340001517983 */ /* 0x000ea80000300800 */
[----:B------:R-:W2:Y:S04]  /*bdb0*/  LDL.LU R75, [R1+0x38] ;  /* 0x00003800014b7983 */ /* 0x000ea80000300800 */
[----:B------:R-:W2:Y:S04]  /*bdc0*/  LDL.LU R73, [R1+0x3c] ;  /* 0x00003c0001497983 */ /* 0x000ea80000300800 */
[----:B------:R-:W2:Y:S04]  /*bdd0*/  LDL.LU R10, [R1+0x74] ;  /* 0x00007400010a7983 */ /* 0x000ea80000300800 */
[----:B------:R-:W3:Y:S04]  /*bde0*/  LDL.LU R12, [R1+0x68] ;  /* 0x00006800010c7983 */ /* 0x000ee80000300800 */
[----:B------:R-:W4:Y:S04]  /*bdf0*/  LDL.LU R13, [R1+0x6c] ;  /* 0x00006c00010d7983 */ /* 0x000f280000300800 */
[----:B------:R-:W4:Y:S01]  /*be00*/  LDL.LU R14, [R1+0x70] ;  /* 0x00007000010e7983 */ /* 0x000f220000300800 */
[----:B------:R-:W-:-:S02]  /*be10*/  MOV R71, R32 ;  /* 0x0000002000477202 */ /* 0x000fc40000000f00 */
[----:B------:R-:W-:Y:S01]  /*be20*/  MOV R57, R26 ;  /* 0x0000001a00397202 */ /* 0x000fe20000000f00 */
[----:B------:R-:W5:Y:S01]  /*be30*/  LDL.LU R61, [R1+0x40] ;  /* 0x00004000013d7983 */ /* 0x000f620000300800 */
[----:B------:R-:W-:Y:S02]  /*be40*/  MOV R55, R27 ;  /* 0x0000001b00377202 */ /* 0x000fe40000000f00 */
[----:B------:R-:W-:Y:S01]  /*be50*/  MOV R69, R33 ;  /* 0x0000002100457202 */ /* 0x000fe20000000f00 */
[----:B------:R-:W5:Y:S01]  /*be60*/  LDL.LU R53, [R1+0x44] ;  /* 0x0000440001357983 */ /* 0x000f620000300800 */
[----:B------:R-:W-:Y:S02]  /*be70*/  MOV R59, R35 ;  /* 0x00000023003b7202 */ /* 0x000fe40000000f00 */
[----:B------:R-:W-:Y:S01]  /*be80*/  MOV R65, R24 ;  /* 0x0000001800417202 */ /* 0x000fe20000000f00 */
[----:B------:R-:W5:Y:S01]  /*be90*/  LDL.LU R47, [R1+0x48] ;  /* 0x00004800012f7983 */ /* 0x000f620000300800 */
[----:B------:R-:W-:-:S02]  /*bea0*/  MOV R67, R34 ;  /* 0x0000002200437202 */ /* 0x000fc40000000f00 */
[----:B------:R-:W-:Y:S01]  /*beb0*/  MOV R63, R25 ;  /* 0x00000019003f7202 */ /* 0x000fe20000000f00 */
[----:B------:R-:W5:Y:S04]  /*bec0*/  LDL.LU R37, [R1+0x4c] ;  /* 0x00004c0001257983 */ /* 0x000f680000300800 */
[----:B------:R-:W0:Y:S04]  /*bed0*/  S2R R168, SR_TID.X ;  /* 0x0000000000a87919 */ /* 0x000e280000002100 */
[----:B------:R-:W1:Y:S01]  /*bee0*/  S2R R152, SR_CTAID.Y ;  /* 0x0000000000987919 */ /* 0x000e620000002600 */
[----:B------:R-:W-:-:S02]  /*bef0*/  MOV R51, R16 ;  /* 0x0000001000337202 */ /* 0x000fc40000000f00 */
[C---:B0-----:R-:W-:Y:S02]  /*bf00*/  SHF.L.U32 R11, R168.reuse, 0x5, RZ ;  /* 0x00000005a80b7819 */ /* 0x041fe400000006ff */
[C---:B------:R-:W-:Y:S01]  /*bf10*/  SHF.L.U32 R16, R168.reuse, 0x3, RZ ;  /* 0x00000003a8107819 */ /* 0x040fe200000006ff */
[----:B------:R-:W0:Y:S01]  /*bf20*/  S2R R146, SR_CTAID.X ;  /* 0x0000000000927919 */ /* 0x000e220000002500 */
[----:B------:R-:W-:Y:S02]  /*bf30*/  MOV R35, R18 ;  /* 0x0000001200237202 */ /* 0x000fe40000000f00 */
[----:B------:R-:W-:Y:S02]  /*bf40*/  MOV R33, R19 ;  /* 0x0000001300217202 */ /* 0x000fe40000000f00 */
[----:B------:R-:W-:Y:S02]  /*bf50*/  SHF.L.U32 R19, R168, 0x2, RZ ;  /* 0x00000002a8137819 */ /* 0x000fe400000006ff */
[----:B------:R-:W-:-:S02]  /*bf60*/  SHF.R.U32.HI R24, RZ, 0x1, R168 ;  /* 0x00000001ff187819 */ /* 0x000fc400000116a8 */
[----:B------:R-:W-:-:S04]  /*bf70*/  LOP3.LUT R18, R16, 0x300, RZ, 0xc0, !PT ;  /* 0x0000030010127812 */ /* 0x000fc800078ec0ff */
[----:B------:R-:W-:Y:S02]  /*bf80*/  LOP3.LUT R23, R18, 0x70, R19, 0xf8, !PT ;  /* 0x0000007012177812 */ /* 0x000fe400078ef813 */
[----:B------:R-:W-:Y:S02]  /*bf90*/  LOP3.LUT R29, R16, 0x38, RZ, 0xc0, !PT ;  /* 0x00000038101d7812 */ /* 0x000fe400078ec0ff */
[----:B------:R-:W-:Y:S02]  /*bfa0*/  MOV R49, R17 ;  /* 0x0000001100317202 */ /* 0x000fe40000000f00 */
[----:B------:R-:W-:Y:S02]  /*bfb0*/  LOP3.LUT R16, R19, 0x1c0, RZ, 0xc0, !PT ;  /* 0x000001c013107812 */ /* 0x000fe400078ec0ff */
[----:B------:R-:W-:-:S04]  /*bfc0*/  SHF.L.U32 R17, R168, 0xa, RZ ;  /* 0x0000000aa8117819 */ /* 0x000fc800000006ff */
[----:B------:R-:W-:Y:S02]  /*bfd0*/  LOP3.LUT R30, R17, 0x1800, RZ, 0xc0, !PT ;  /* 0x00001800111e7812 */ /* 0x000fe400078ec0ff */
[----:B------:R-:W-:Y:S01]  /*bfe0*/  MOV R175, c[0x0][0x1c8] ;  /* 0x0000720000af7a02 */ /* 0x000fe20000000f00 */
[----:B------:R-:W-:Y:S01]  /*bff0*/  BAR.SYNC.DEFER_BLOCKING 0x0 ;  /* 0x0000000000007b1d */ /* 0x000fe20000010000 */
[----:B--2---:R-:W-:Y:S02]  /*c000*/  MOV R101, R10 ;  /* 0x0000000a00657202 */ /* 0x004fe40000000f00 */
[----:B------:R-:W-:Y:S02]  /*c010*/  SHF.L.U32 R10, R168, 0x8, RZ ;  /* 0x00000008a80a7819 */ /* 0x000fe400000006ff */
[----:B---3--:R-:W-:Y:S01]  /*c020*/  MOV R32, R12 ;  /* 0x0000000c00207202 */ /* 0x008fe20000000f00 */
[C---:B------:R-:W-:Y:S01]  /*c030*/  FMUL R20, R101.reuse, 8388608 ;  /* 0x4b00000065147820 */ /* 0x040fe20000400000 */
[----:B------:R-:W2:Y:S01]  /*c040*/  S2R R12, SR_TID.X ;  /* 0x00000000000c7919 */ /* 0x000ea20000002100 */
[----:B------:R-:W-:-:S02]  /*c050*/  FSETP.GEU.AND P1, PT, R101, 1.175494350822287508e-38, PT ;  /* 0x008000006500780b */ /* 0x000fc40003f2e000 */
[----:B----4-:R-:W-:Y:S02]  /*c060*/  MOV R40, R14 ;  /* 0x0000000e00287202 */ /* 0x010fe40000000f00 */
[----:B------:R-:W-:Y:S02]  /*c070*/  LOP3.LUT R10, R10, 0x1800, RZ, 0xc0, !PT ;  /* 0x000018000a0a7812 */ /* 0x000fe400078ec0ff */
[----:B------:R-:W-:Y:S01]  /*c080*/  MOV R39, R13 ;  /* 0x0000000d00277202 */ /* 0x000fe20000000f00 */
[----:B------:R-:W-:Y:S01]  /*c090*/  FMUL R21, R40, 8388608 ;  /* 0x4b00000028157820 */ /* 0x000fe20000400000 */
[----:B------:R-:W-:Y:S02]  /*c0a0*/  FSEL R20, R20, R101, !P1 ;  /* 0x0000006514147208 */ /* 0x000fe40004800000 */
[----:B------:R-:W-:Y:S02]  /*c0b0*/  FSETP.GEU.AND P2, PT, R40, 1.175494350822287508e-38, PT ;  /* 0x008000002800780b */ /* 0x000fe40003f4e000 */
[----:B------:R-:W-:Y:S01]  /*c0c0*/  LOP3.LUT R26, R10, 0x60, R11, 0xf8, !PT ;  /* 0x000000600a1a7812 */ /* 0x000fe200078ef80b */
[----:B------:R-:W-:Y:S01]  /*c0d0*/  FMUL R22, R39, 8388608 ;  /* 0x4b00000027167820 */ /* 0x000fe20000400000 */
[----:B------:R-:W-:-:S02]  /*c0e0*/  IADD3 R10, R20, -0x3f3504f3, RZ ;  /* 0xc0cafb0d140a7810 */ /* 0x000fc40007ffe0ff */
[----:B------:R-:W-:Y:S02]  /*c0f0*/  FSEL R21, R21, R40, !P2 ;  /* 0x0000002815157208 */ /* 0x000fe40005000000 */
[----:B------:R-:W-:Y:S02]  /*c100*/  FSETP.GEU.AND P3, PT, R39, 1.175494350822287508e-38, PT ;  /* 0x008000002700780b */ /* 0x000fe40003f6e000 */
[----:B------:R-:W-:Y:S01]  /*c110*/  LOP3.LUT R15, R10, 0xff800000, RZ, 0xc0, !PT ;  /* 0xff8000000a0f7812 */ /* 0x000fe200078ec0ff */
[----:B------:R-:W-:Y:S01]  /*c120*/  FMUL R27, R32, 8388608 ;  /* 0x4b000000201b7820 */ /* 0x000fe20000400000 */
[----:B------:R-:W-:Y:S02]  /*c130*/  IADD3 R10, R21, -0x3f3504f3, RZ ;  /* 0xc0cafb0d150a7810 */ /* 0x000fe40007ffe0ff */
[----:B------:R-:W-:Y:S02]  /*c140*/  FSEL R22, R22, R39, !P3 ;  /* 0x0000002716167208 */ /* 0x000fe40005800000 */
[----:B------:R-:W-:-:S02]  /*c150*/  FSETP.GEU.AND P4, PT, R32, 1.175494350822287508e-38, PT ;  /* 0x008000002000780b */ /* 0x000fc40003f8e000 */
[----:B------:R-:W-:Y:S02]  /*c160*/  LOP3.LUT R42, R10, 0xff800000, RZ, 0xc0, !PT ;  /* 0xff8000000a2a7812 */ /* 0x000fe400078ec0ff */
[----:B------:R-:W-:Y:S02]  /*c170*/  IADD3 R10, R22, -0x3f3504f3, RZ ;  /* 0xc0cafb0d160a7810 */ /* 0x000fe40007ffe0ff */
[----:B------:R-:W-:Y:S02]  /*c180*/  FSEL R27, R27, R32, !P4 ;  /* 0x000000201b1b7208 */ /* 0x000fe40006000000 */
[----:B------:R-:W-:Y:S02]  /*c190*/  LOP3.LUT R43, R10, 0xff800000, RZ, 0xc0, !PT ;  /* 0xff8000000a2b7812 */ /* 0x000fe400078ec0ff */
[----:B--2---:R-:W-:Y:S01]  /*c1a0*/  LOP3.LUT R31, R12, 0x7f, RZ, 0xc0, !PT ;  /* 0x0000007f0c1f7812 */ /* 0x004fe200078ec0ff */
[----:B-1----:R-:W-:Y:S01]  /*c1b0*/  IMAD R12, R152, c[0x0][0x1c0], RZ ;  /* 0x00007000980c7a24 */ /* 0x002fe200078e02ff */
[----:B------:R-:W-:-:S02]  /*c1c0*/  IADD3 R10, R27, -0x3f3504f3, RZ ;  /* 0xc0cafb0d1b0a7810 */ /* 0x000fc40007ffe0ff */
[----:B------:R-:W-:Y:S02]  /*c1d0*/  FSETP.GT.AND P0, PT, |R32|, 8.50705917302346158658e+37, PT ;  /* 0x7e8000002000780b */ /* 0x000fe40003f04200 */
[----:B------:R-:W-:Y:S01]  /*c1e0*/  LOP3.LUT R46, R10, 0xff800000, RZ, 0xc0, !PT ;  /* 0xff8000000a2e7812 */ /* 0x000fe200078ec0ff */
[----:B------:R-:W-:Y:S01]  /*c1f0*/  IMAD.HI R18, R12, 0x2, RZ ;  /* 0x000000020c127827 */ /* 0x000fe200078e02ff */
[----:B------:R-:W-:Y:S02]  /*c200*/  LOP3.LUT R10, R24, 0x4, RZ, 0xc0, !PT ;  /* 0x00000004180a7812 */ /* 0x000fe400078ec0ff */
[----:B------:R-:W-:Y:S01]  /*c210*/  SHF.L.U32 R24, R12, 0x1, RZ ;  /* 0x000000010c187819 */ /* 0x000fe200000006ff */
[----:B------:R-:W1:Y:S01]  /*c220*/  I2F R11, R15 ;  /* 0x0000000f000b7306 */ /* 0x000e620000201400 */
[----:B------:R-:W-:Y:S02]  /*c230*/  FSEL R12, RZ, -23, P2 ;  /* 0xc1b80000ff0c7808 */ /* 0x000fe40001000000 */
[----:B------:R-:W-:-:S02]  /*c240*/  FSETP.GEU.AND P2, PT, |R32|, 1.175494350822287508e-38, PT ;  /* 0x008000002000780b */ /* 0x000fc40003f4e200 */
[----:B------:R-:W-:Y:S01]  /*c250*/  IADD3 R29, R10, R29, R16 ;  /* 0x0000001d0a1d7210 */ /* 0x000fe20007ffe010 */
[----:B------:R-:W-:Y:S01]  /*c260*/  @P0 FMUL R32, R32, 0.25 ;  /* 0x3e80000020200820 */ /* 0x000fe20000400000 */
[----:B------:R-:W-:Y:S01]  /*c270*/  FSEL R10, RZ, -23, P1 ;  /* 0xc1b80000ff0a7808 */ /* 0x000fe20000800000 */
[----:B------:R-:W-:Y:S01]  /*c280*/  @P0 FMUL R79, R79, 0.25 ;  /* 0x3e8000004f4f0820 */ /* 0x000fe20000400000 */
[----:B0-----:R-:W-:Y:S01]  /*c290*/  LEA R146, R146, R31, 0x7 ;  /* 0x0000001f92927211 */ /* 0x001fe200078e38ff */
[----:B------:R-:W-:Y:S01]  /*c2a0*/  @P0 FMUL R78, R78, 0.25 ;  /* 0x3e8000004e4e0820 */ /* 0x000fe20000400000 */
[----:B------:R-:W-:Y:S01]  /*c2b0*/  LEA R30, R31, R30, 0x4 ;  /* 0x0000001e1f1e7211 */ /* 0x000fe200078e20ff */
[----:B------:R-:W-:-:S04]  /*c2c0*/  @P0 FMUL R33, R33, 0.25 ;  /* 0x3e80000021210820 */ /* 0x000fc80000400000 */
[----:B------:R-:W-:Y:S01]  /*c2d0*/  @!P2 FMUL R32, R32, 16777216 ;  /* 0x4b8000002020a820 */ /* 0x000fe20000400000 */
[----:B------:R-:W-:Y:S01]  /*c2e0*/  FSETP.GT.AND P1, PT, |R39|, 8.50705917302346158658e+37, PT ;  /* 0x7e8000002700780b */ /* 0x000fe20003f24200 */
[----:B-1----:R-:W-:Y:S02]  /*c2f0*/  FFMA.FTZ R31, R11, 1.1920928955078125e-07, R10 ;  /* 0x340000000b1f7823 */ /* 0x002fe4000001000a */
[----:B------:R-:W-:Y:S01]  /*c300*/  @P0 FMUL R35, R35, 0.25 ;  /* 0x3e80000023230820 */ /* 0x000fe20000400000 */
[----:B------:R-:W0:Y:S01]  /*c310*/  MUFU.RCP R10, R32 ;  /* 0x00000020000a7308 */ /* 0x000e220000001000 */
[----:B-----5:R-:W-:Y:S02]  /*c320*/  @P0 FMUL R37, R37, 0.25 ;  /* 0x3e80000025250820 */ /* 0x020fe40000400000 */
[----:B------:R-:W-:Y:S02]  /*c330*/  @P0 FMUL R47, R47, 0.25 ;  /* 0x3e8000002f2f0820 */ /* 0x000fe40000400000 */
[----:B------:R-:W-:-:S02]  /*c340*/  @P0 FMUL R55, R55, 0.25 ;  /* 0x3e80000037370820 */ /* 0x000fc40000400000 */
[----:B------:R-:W-:Y:S02]  /*c350*/  @P0 FMUL R57, R57, 0.25 ;  /* 0x3e80000039390820 */ /* 0x000fe40000400000 */
[----:B------:R-:W-:Y:S02]  /*c360*/  @P0 FMUL R87, R87, 0.25 ;  /* 0x3e80000057570820 */ /* 0x000fe40000400000 */
[----:B------:R-:W-:Y:S02]  /*c370*/  @P0 FMUL R86, R86, 0.25 ;  /* 0x3e80000056560820 */ /* 0x000fe40000400000 */
[----:B------:R-:W-:Y:S02]  /*c380*/  @P0 FMUL R59, R59, 0.25 ;  /* 0x3e8000003b3b0820 */ /* 0x000fe40000400000 */
[----:B------:R-:W-:Y:S02]  /*c390*/  @P0 FMUL R67, R67, 0.25 ;  /* 0x3e80000043430820 */ /* 0x000fe40000400000 */
[----:B------:R-:W-:-:S02]  /*c3a0*/  @P0 FMUL R135, R135, 0.25 ;  /* 0x3e80000087870820 */ /* 0x000fc40000400000 */
[----:B------:R-:W-:Y:S02]  /*c3b0*/  @P0 FMUL R134, R134, 0.25 ;  /* 0x3e80000086860820 */ /* 0x000fe40000400000 */
[----:B------:R-:W-:Y:S02]  /*c3c0*/  @P0 FMUL R73, R73, 0.25 ;  /* 0x3e80000049490820 */ /* 0x000fe40000400000 */
[----:B------:R-:W-:Y:S01]  /*c3d0*/  @P0 FMUL R75, R75, 0.25 ;  /* 0x3e8000004b4b0820 */ /* 0x000fe20000400000 */
[----:B------:R-:W1:Y:S01]  /*c3e0*/  I2F R19, R46 ;  /* 0x0000002e00137306 */ /* 0x000e620000201400 */
[----:B------:R-:W-:Y:S02]  /*c3f0*/  @!P2 FMUL R79, R79, 16777216 ;  /* 0x4b8000004f4fa820 */ /* 0x000fe40000400000 */
[----:B------:R-:W-:Y:S02]  /*c400*/  @!P2 FMUL R78, R78, 16777216 ;  /* 0x4b8000004e4ea820 */ /* 0x000fe40000400000 */
[----:B------:R-:W-:-:S02]  /*c410*/  @!P2 FMUL R33, R33, 16777216 ;  /* 0x4b8000002121a820 */ /* 0x000fc40000400000 */
[----:B------:R-:W-:Y:S02]  /*c420*/  @!P2 FMUL R35, R35, 16777216 ;  /* 0x4b8000002323a820 */ /* 0x000fe40000400000 */
[----:B------:R-:W-:Y:S02]  /*c430*/  @!P2 FMUL R37, R37, 16777216 ;  /* 0x4b8000002525a820 */ /* 0x000fe40000400000 */
[----:B------:R-:W-:Y:S02]  /*c440*/  @!P2 FMUL R47, R47, 16777216 ;  /* 0x4b8000002f2fa820 */ /* 0x000fe40000400000 */
        /* <DEDUP_REMOVED lines=9> */
[----:B------:R-:W-:Y:S01]  /*c4e0*/  @!P2 FMUL R75, R75, 16777216 ;  /* 0x4b8000004b4ba820 */ /* 0x000fe20000400000 */
[C---:B------:R-:W-:Y:S01]  /*c4f0*/  FSETP.GEU.AND P2, PT, |R39|.reuse, 1.175494350822287508e-38, PT ;  /* 0x008000002700780b */ /* 0x040fe20003f4e200 */
[----:B------:R-:W-:Y:S01]  /*c500*/  IMAD R14, R146, c[0x0][0x1c4], RZ ;  /* 0x00007100920e7a24 */ /* 0x000fe200078e02ff */
[----:B------:R-:W-:Y:S01]  /*c510*/  LOP3.LUT R26, R26, R23, RZ, 0x3c, !PT ;  /* 0x000000171a1a7212 */ /* 0x000fe200078e3cff */
[----:B------:R-:W-:-:S03]  /*c520*/  @P1 FMUL R39, R39, 0.25 ;  /* 0x3e80000027271820 */ /* 0x000fc60000400000 */
[C---:B------:R-:W-:Y:S01]  /*c530*/  SHF.L.U32 R25, R14.reuse, 0x1, RZ ;  /* 0x000000010e197819 */ /* 0x040fe200000006ff */
[----:B------:R-:W-:Y:S01]  /*c540*/  IMAD.HI R23, R14, 0x2, RZ ;  /* 0x000000020e177827 */ /* 0x000fe200078e02ff */
[----:B------:R-:W-:Y:S02]  /*c550*/  FSEL R16, RZ, -23, P4 ;  /* 0xc1b80000ff107808 */ /* 0x000fe40002000000 */
[----:B------:R-:W-:Y:S01]  /*c560*/  IADD3 R24, P5, P6, R25, c[0x0][0x178], R24 ;  /* 0x00005e0019187a10 */ /* 0x000fe20007ebe018 */
[C---:B0-----:R-:W-:Y:S02]  /*c570*/  FMUL R34, R10.reuse, R35 ;  /* 0x000000230a227220 */ /* 0x041fe40000400000 */
[C---:B------:R-:W-:Y:S02]  /*c580*/  FMUL R35, R10.reuse, R37 ;  /* 0x000000250a237220 */ /* 0x040fe40000400000 */
[----:B------:R-:W-:Y:S01]  /*c590*/  @!P2 FMUL R39, R39, 16777216 ;  /* 0x4b8000002727a820 */ /* 0x000fe20000400000 */
[----:B------:R-:W-:Y:S01]  /*c5a0*/  IADD3.X R25, R23, c[0x0][0x17c], R18, P5, P6 ;  /* 0x00005f0017197a10 */ /* 0x000fe20002fec412 */
[----:B------:R-:W-:Y:S01]  /*c5b0*/  FMUL R37, R10, R55 ;  /* 0x000000370a257220 */ /* 0x000fe20000400000 */
[----:B------:R-:W-:Y:S01]  /*c5c0*/  FSETP.GT.AND P0, PT, |R40|, 8.50705917302346158658e+37, PT ;  /* 0x7e8000002800780b */ /* 0x000fe20003f04200 */
        /* <DEDUP_REMOVED lines=16> */
[----:B-1----:R-:W-:Y:S02]  /*c6d0*/  FFMA.FTZ R45, R19, 1.1920928955078125e-07, R16 ;  /* 0x34000000132d7823 */ /* 0x002fe40000010010 */
[C---:B------:R-:W-:Y:S02]  /*c6e0*/  FMUL R38, R10.reuse, R57 ;  /* 0x000000390a267220 */ /* 0x040fe40000400000 */
[----:B------:R-:W-:-:S02]  /*c6f0*/  FMUL R55, R10, R59 ;  /* 0x0000003b0a377220 */ /* 0x000fc40000400000 */
[C---:B------:R-:W-:Y:S02]  /*c700*/  FMUL R23, R10.reuse, R79 ;  /* 0x0000004f0a177220 */ /* 0x040fe40000400000 */
[C---:B------:R-:W-:Y:S02]  /*c710*/  FMUL R32, R10.reuse, R78 ;  /* 0x0000004e0a207220 */ /* 0x040fe40000400000 */
[C---:B------:R-:W-:Y:S02]  /*c720*/  FMUL R33, R10.reuse, R33 ;  /* 0x000000210a217220 */ /* 0x040fe40000400000 */
[C---:B------:R-:W-:Y:S02]  /*c730*/  FMUL R36, R10.reuse, R47 ;  /* 0x0000002f0a247220 */ /* 0x040fe40000400000 */
[C---:B------:R-:W-:Y:S02]  /*c740*/  FMUL R19, R10.reuse, R87 ;  /* 0x000000570a137220 */ /* 0x040fe40000400000 */
[----:B------:R-:W-:-:S02]  /*c750*/  FMUL R56, R10, R86 ;  /* 0x000000560a387220 */ /* 0x000fc40000400000 */
[C---:B------:R-:W-:Y:S02]  /*c760*/  FMUL R58, R10.reuse, R67 ;  /* 0x000000430a3a7220 */ /* 0x040fe40000400000 */
[C---:B------:R-:W-:Y:S02]  /*c770*/  FMUL R57, R10.reuse, R135 ;  /* 0x000000870a397220 */ /* 0x040fe40000400000 */
[C---:B------:R-:W-:Y:S02]  /*c780*/  FMUL R60, R10.reuse, R134 ;  /* 0x000000860a3c7220 */ /* 0x040fe40000400000 */
[C---:B------:R-:W-:Y:S02]  /*c790*/  FMUL R59, R10.reuse, R73 ;  /* 0x000000490a3b7220 */ /* 0x040fe40000400000 */
[----:B------:R-:W-:Y:S01]  /*c7a0*/  FMUL R62, R10, R75 ;  /* 0x0000004b0a3e7220 */ /* 0x000fe20000400000 */
[----:B------:R-:W-:Y:S01]  /*c7b0*/  I2F R13, R42 ;  /* 0x0000002a000d7306 */ /* 0x000fe20000201400 */
[----:B------:R-:W-:-:S02]  /*c7c0*/  @!P2 FMUL R77, R77, 16777216 ;  /* 0x4b8000004d4da820 */ /* 0x000fc40000400000 */
[----:B------:R-:W-:Y:S02]  /*c7d0*/  @!P2 FMUL R76, R76, 16777216 ;  /* 0x4b8000004c4ca820 */ /* 0x000fe40000400000 */
[----:B------:R-:W-:Y:S02]  /*c7e0*/  @!P2 FMUL R49, R49, 16777216 ;  /* 0x4b8000003131a820 */ /* 0x000fe40000400000 */
[----:B------:R-:W-:Y:S01]  /*c7f0*/  @!P2 FMUL R51, R51, 16777216 ;  /* 0x4b8000003333a820 */ /* 0x000fe20000400000 */
[----:B------:R-:W0:Y:S01]  /*c800*/  MUFU.RCP R10, R39 ;  /* 0x00000027000a7308 */ /* 0x000e220000001000 */
[----:B------:R-:W-:Y:S02]  /*c810*/  @!P2 FMUL R53, R53, 16777216 ;  /* 0x4b8000003535a820 */ /* 0x000fe40000400000 */
[----:B------:R-:W-:Y:S02]  /*c820*/  @!P2 FMUL R61, R61, 16777216 ;  /* 0x4b8000003d3da820 */ /* 0x000fe40000400000 */
[----:B------:R-:W-:-:S02]  /*c830*/  @!P2 FMUL R63, R63, 16777216 ;  /* 0x4b8000003f3fa820 */ /* 0x000fc40000400000 */
[----:B------:R-:W-:Y:S01]  /*c840*/  @!P2 FMUL R65, R65, 16777216 ;  /* 0x4b8000004141a820 */ /* 0x000fe20000400000 */
[----:B------:R-:W1:Y:S01]  /*c850*/  I2F R17, R43 ;  /* 0x0000002b00117306 */ /* 0x000e620000201400 */
[----:B------:R-:W-:Y:S02]  /*c860*/  @!P2 FMUL R85, R85, 16777216 ;  /* 0x4b8000005555a820 */ /* 0x000fe40000400000 */
[----:B------:R-:W-:Y:S02]  /*c870*/  @!P2 FMUL R84, R84, 16777216 ;  /* 0x4b8000005454a820 */ /* 0x000fe40000400000 */
[----:B------:R-:W-:Y:S02]  /*c880*/  @!P2 FMUL R69, R69, 16777216 ;  /* 0x4b8000004545a820 */ /* 0x000fe40000400000 */
[----:B------:R-:W-:Y:S02]  /*c890*/  @!P2 FMUL R71, R71, 16777216 ;  /* 0x4b8000004747a820 */ /* 0x000fe40000400000 */
[----:B------:R-:W-:-:S02]  /*c8a0*/  @!P2 FMUL R133, R133, 16777216 ;  /* 0x4b8000008585a820 */ /* 0x000fc40000400000 */
[----:B------:R-:W-:Y:S02]  /*c8b0*/  @!P2 FMUL R132, R132, 16777216 ;  /* 0x4b8000008484a820 */ /* 0x000fe40000400000 */
[----:B------:R-:W-:Y:S02]  /*c8c0*/  @!P2 FMUL R81, R81, 16777216 ;  /* 0x4b8000005151a820 */ /* 0x000fe40000400000 */
[----:B------:R-:W-:Y:S01]  /*c8d0*/  @!P2 FMUL R83, R83, 16777216 ;  /* 0x4b8000005353a820 */ /* 0x000fe20000400000 */
[C---:B------:R-:W-:Y:S01]  /*c8e0*/  FSETP.GEU.AND P2, PT, |R40|.reuse, 1.175494350822287508e-38, PT ;  /* 0x008000002800780b */ /* 0x040fe20003f4e200 */
[----:B------:R-:W-:Y:S01]  /*c8f0*/  @P0 FMUL R40, R40, 0.25 ;  /* 0x3e80000028280820 */ /* 0x000fe20000400000 */
[----:B------:R-:W-:Y:S01]  /*c900*/  FSEL R14, RZ, -23, P3 ;  /* 0xc1b80000ff0e7808 */ /* 0x000fe20001800000 */
[----:B0-----:R-:W-:Y:S01]  /*c910*/  FMUL R50, R10, R51 ;  /* 0x000000330a327220 */ /* 0x001fe20000400000 */
[----:B------:R-:W-:Y:S01]  /*c920*/  FSETP.GT.AND P1, PT, |R101|, 8.50705917302346158658e+37, PT ;  /* 0x7e8000006500780b */ /* 0x000fe20003f24200 */
[----:B------:R-:W-:-:S02]  /*c930*/  FFMA.FTZ R41, R13, 1.1920928955078125e-07, R12 ;  /* 0x340000000d297823 */ /* 0x000fc4000001000c */
[----:B-1----:R-:W-:Y:S02]  /*c940*/  FFMA.FTZ R44, R17, 1.1920928955078125e-07, R14 ;  /* 0x34000000112c7823 */ /* 0x002fe4000001000e */
[C---:B------:R-:W-:Y:S02]  /*c950*/  FMUL R51, R10.reuse, R53 ;  /* 0x000000350a337220 */ /* 0x040fe40000400000 */
[----:B------:R-:W-:Y:S02]  /*c960*/  FMUL R52, R10, R61 ;  /* 0x0000003d0a347220 */ /* 0x000fe40000400000 */
[----:B------:R-:W-:Y:S02]  /*c970*/  @!P2 FMUL R40, R40, 16777216 ;  /* 0x4b8000002828a820 */ /* 0x000fe40000400000 */
        /* <DEDUP_REMOVED lines=12> */
[----:B------:R-:W-:Y:S02]  /*ca40*/  FMUL R61, R10, R83 ;  /* 0x000000530a3d7220 */ /* 0x000fe40000400000 */
[----:B------:R-:W-:Y:S01]  /*ca50*/  @P0 FMUL R235, R235, 0.25 ;  /* 0x3e800000ebeb0820 */ /* 0x000fe20000400000 */
[----:B------:R-:W0:Y:S01]  /*ca60*/  MUFU.RCP R10, R40 ;  /* 0x00000028000a7308 */ /* 0x000e220000001000 */
        /* <DEDUP_REMOVED lines=14> */
[----:B------:R-:W-:Y:S01]  /*cb50*/  @P0 FMUL R99, R99, 0.25 ;  /* 0x3e80000063630820 */ /* 0x000fe20000400000 */
[C---:B------:R-:W-:Y:S01]  /*cb60*/  FSETP.GEU.AND P0, PT, |R101|.reuse, 1.175494350822287508e-38, PT ;  /* 0x008000006500780b */ /* 0x040fe20003f0e200 */
[----:B------:R-:W-:Y:S02]  /*cb70*/  @P1 FMUL R101, R101, 0.25 ;  /* 0x3e80000065651820 */ /* 0x000fe40000400000 */
        /* <DEDUP_REMOVED lines=17> */
[C---:B0-----:R-:W-:Y:S02]  /*cc90*/  FMUL R63, R10.reuse, R235 ;  /* 0x000000eb0a3f7220 */ /* 0x041fe40000400000 */
[C---:B------:R-:W-:Y:S02]  /*cca0*/  FMUL R64, R10.reuse, R234 ;  /* 0x000000ea0a407220 */ /* 0x040fe40000400000 */
        /* <DEDUP_REMOVED lines=14> */
[----:B------:R-:W0:Y:S01]  /*cd90*/  MUFU.RCP R10, R101 ;  /* 0x00000065000a7308 */ /* 0x000e220000001000 */
        /* <DEDUP_REMOVED lines=16> */
[C---:B0-----:R-:W-:Y:S02]  /*cea0*/  FMUL R89, R10.reuse, R6 ;  /* 0x000000060a597220 */ /* 0x041fe40000400000 */
[----:B------:R-:W-:-:S02]  /*ceb0*/  FMUL R85, R10, R7 ;  /* 0x000000070a557220 */ /* 0x000fc40000400000 */
[C---:B------:R-:W-:Y:S02]  /*cec0*/  FMUL R6, R10.reuse, R9 ;  /* 0x000000090a067220 */ /* 0x040fe40000400000 */
[C---:B------:R-:W-:Y:S01]  /*ced0*/  FMUL R7, R10.reuse, R8 ;  /* 0x000000080a077220 */ /* 0x040fe20000400000 */
[----:B------:R-:W-:Y:S01]  /*cee0*/  F2FP.BF16.PACK_AB R13, R13, R16 ;  /* 0x000000100d0d723e */ /* 0x000fe200000010ff */
[C---:B------:R-:W-:Y:S02]  /*cef0*/  FMUL R79, R10.reuse, R249 ;  /* 0x000000f90a4f7220 */ /* 0x040fe40000400000 */
[C---:B------:R-:W-:Y:S02]  /*cf00*/  FMUL R80, R10.reuse, R248 ;  /* 0x000000f80a507220 */ /* 0x040fe40000400000 */
[C---:B------:R-:W-:Y:S02]  /*cf10*/  FMUL R4, R10.reuse, R4 ;  /* 0x000000040a047220 */ /* 0x040fe40000400000 */
[----:B------:R-:W-:Y:S01]  /*cf20*/  FMUL R86, R10, R5 ;  /* 0x000000050a567220 */ /* 0x000fe20000400000 */
[----:B------:R-:W-:-:S02]  /*cf30*/  IADD3 R16, R20, -R15, RZ ;  /* 0x8000000f14107210 */ /* 0x000fc40007ffe0ff */
[----:B------:R-:W-:Y:S02]  /*cf40*/  IADD3 R42, R21, -R42, RZ ;  /* 0x8000002a152a7210 */ /* 0x000fe40007ffe0ff */
[----:B------:R-:W-:Y:S02]  /*cf50*/  F2FP.BF16.PACK_AB R6, R6, R7 ;  /* 0x000000070606723e */ /* 0x000fe400000010ff */
[----:B------:R-:W-:Y:S02]  /*cf60*/  IADD3 R46, R27, -R46, RZ ;  /* 0x8000002e1b2e7210 */ /* 0x000fe40007ffe0ff */
[----:B------:R-:W-:Y:S02]  /*cf70*/  F2FP.BF16.PACK_AB R4, R89, R4 ;  /* 0x000000045904723e */ /* 0x000fe400000010ff */
[----:B------:R-:W-:Y:S02]  /*cf80*/  F2FP.BF16.PACK_AB R5, R85, R86 ;  /* 0x000000565505723e */ /* 0x000fe400000010ff */
[----:B------:R-:W-:-:S02]  /*cf90*/  F2FP.BF16.PACK_AB R7, R79, R80 ;  /* 0x000000504f07723e */ /* 0x000fc400000010ff */
[----:B------:R-:W-:Y:S02]  /*cfa0*/  F2FP.BF16.PACK_AB R12, R12, R61 ;  /* 0x0000003d0c0c723e */ /* 0x000fe400000010ff */
[----:B------:R-:W-:Y:S01]  /*cfb0*/  IADD3 R43, R22, -R43, RZ ;  /* 0x8000002b162b7210 */ /* 0x000fe20007ffe0ff */
[----:B------:R-:W-:Y:S01]  /*cfc0*/  FADD R42, R42, -1 ;  /* 0xbf8000002a2a7421 */ /* 0x000fe20000000000 */
[----:B------:R-:W-:Y:S01]  /*cfd0*/  F2FP.BF16.PACK_AB R14, R14, R39 ;  /* 0x000000270e0e723e */ /* 0x000fe200000010ff */
[----:B------:R-:W-:Y:S01]  /*cfe0*/  FADD R39, R16, -1 ;  /* 0xbf80000010277421 */ /* 0x000fe20000000000 */
[----:B------:R-:W-:Y:S01]  /*cff0*/  MOV R61, 0x3dc6b27f ;  /* 0x3dc6b27f003d7802 */ /* 0x000fe20000000f00 */
[----:B------:R-:W-:Y:S01]  /*d000*/  FADD R46, R46, -1 ;  /* 0xbf8000002e2e7421 */ /* 0x000fe20000000000 */
[----:B------:R-:W-:Y:S01]  /*d010*/  F2FP.BF16.PACK_AB R11, R11, R40 ;  /* 0x000000280b0b723e */ /* 0x000fe200000010ff */
[----:B------:R0:W-:Y:S01]  /*d020*/  STS.128 [R26], R4 ;  /* 0x000000041a007388 */ /* 0x0001e20000000c00 */
[----:B------:R-:W-:-:S02]  /*d030*/  FADD R43, R43, -1 ;  /* 0xbf8000002b2b7421 */ /* 0x000fc40000000000 */
[----:B------:R-:W-:-:S04]  /*d040*/  FFMA.FTZ R40, R39, R61, -0.16845393180847167969 ;  /* 0xbe2c7f3027287423 */ /* 0x000fc8000001003d */
[----:B------:R-:W-:Y:S02]  /*d050*/  FFMA.FTZ R40, R39, R40, 0.1716887056827545166 ;  /* 0x3e2fcf2a27287423 */ /* 0x000fe40000010028 */
[-C--:B0-----:R-:W-:Y:S02]  /*d060*/  FFMA.FTZ R5, R42, R61.reuse, -0.16845393180847167969 ;  /* 0xbe2c7f302a057423 */ /* 0x081fe4000001003d */
[-C--:B------:R-:W-:Y:S02]  /*d070*/  FFMA.FTZ R7, R46, R61.reuse, -0.16845393180847167969 ;  /* 0xbe2c7f302e077423 */ /* 0x080fe4000001003d */
[----:B------:R-:W-:Y:S02]  /*d080*/  FFMA.FTZ R4, R43, R61, -0.16845393180847167969 ;  /* 0xbe2c7f302b047423 */ /* 0x000fe4000001003d */
[----:B------:R-:W-:Y:S02]  /*d090*/  FFMA.FTZ R5, R42, R5, 0.1716887056827545166 ;  /* 0x3e2fcf2a2a057423 */ /* 0x000fe40000010005 */
[----:B------:R-:W-:-:S02]  /*d0a0*/  FFMA.FTZ R7, R46, R7, 0.1716887056827545166 ;  /* 0x3e2fcf2a2e077423 */ /* 0x000fc40000010007 */
[----:B------:R-:W-:Y:S02]  /*d0b0*/  FFMA.FTZ R4, R43, R4, 0.1716887056827545166 ;  /* 0x3e2fcf2a2b047423 */ /* 0x000fe40000010004 */
[----:B------:R-:W-:Y:S02]  /*d0c0*/  FFMA.FTZ R40, R39, R40, -0.17900948226451873779 ;  /* 0xbe374e4327287423 */ /* 0x000fe40000010028 */
[----:B------:R-:W-:Y:S02]  /*d0d0*/  FFMA.FTZ R5, R42, R5, -0.17900948226451873779 ;  /* 0xbe374e432a057423 */ /* 0x000fe40000010005 */
[----:B------:R-:W-:Y:S02]  /*d0e0*/  FFMA.FTZ R7, R46, R7, -0.17900948226451873779 ;  /* 0xbe374e432e077423 */ /* 0x000fe40000010007 */
[----:B------:R-:W-:Y:S02]  /*d0f0*/  FFMA.FTZ R4, R43, R4, -0.17900948226451873779 ;  /* 0xbe374e432b047423 */ /* 0x000fe40000010004 */
[----:B------:R-:W-:-:S02]  /*d100*/  FFMA.FTZ R40, R39, R40, 0.20512372255325317383 ;  /* 0x3e520bf427287423 */ /* 0x000fc40000010028 */
[----:B------:R-:W-:Y:S02]  /*d110*/  FFMA.FTZ R5, R42, R5, 0.20512372255325317383 ;  /* 0x3e520bf42a057423 */ /* 0x000fe40000010005 */
[----:B------:R-:W-:Y:S02]  /*d120*/  FFMA.FTZ R7, R46, R7, 0.20512372255325317383 ;  /* 0x3e520bf42e077423 */ /* 0x000fe40000010007 */
[----:B------:R-:W-:Y:S02]  /*d130*/  FFMA.FTZ R4, R43, R4, 0.20512372255325317383 ;  /* 0x3e520bf42b047423 */ /* 0x000fe40000010004 */
[----:B------:R-:W-:Y:S02]  /*d140*/  FFMA.FTZ R40, R39, R40, -0.24046532809734344482 ;  /* 0xbe763c8b27287423 */ /* 0x000fe40000010028 */
[----:B------:R-:W-:Y:S02]  /*d150*/  FFMA.FTZ R5, R42, R5, -0.24046532809734344482 ;  /* 0xbe763c8b2a057423 */ /* 0x000fe40000010005 */
        /* <DEDUP_REMOVED lines=8> */
[----:B------:R-:W-:Y:S02]  /*d1e0*/  FFMA.FTZ R7, R46, R7, -0.24046532809734344482 ;  /* 0xbe763c8b2e077423 */ /* 0x000fe40000010007 */
[----:B------:R-:W-:Y:S02]  /*d1f0*/  FFMA.FTZ R4, R43, R4, -0.24046532809734344482 ;  /* 0xbe763c8b2b047423 */ /* 0x000fe40000010004 */
[----:B------:R-:W-:Y:S02]  /*d200*/  FFMA.FTZ R40, R39, R40, 0.28857114911079406738 ;  /* 0x3e93bf9927287423 */ /* 0x000fe40000010028 */
[----:B------:R-:W-:Y:S02]  /*d210*/  FFMA.FTZ R5, R42, R5, 0.28857114911079406738 ;  /* 0x3e93bf992a057423 */ /* 0x000fe40000010005 */
        /* <DEDUP_REMOVED lines=8> */
[----:B------:R-:W-:Y:S02]  /*d2a0*/  FFMA.FTZ R7, R46, R7, 0.28857114911079406738 ;  /* 0x3e93bf992e077423 */ /* 0x000fe40000010007 */
[----:B------:R-:W-:Y:S02]  /*d2b0*/  FFMA.FTZ R4, R43, R4, 0.28857114911079406738 ;  /* 0x3e93bf992b047423 */ /* 0x000fe40000010004 */
[----:B------:R-:W-:Y:S02]  /*d2c0*/  FFMA.FTZ R40, R39, R40, -0.36067417263984680176 ;  /* 0xbeb8aa4927287423 */ /* 0x000fe40000010028 */
[----:B------:R-:W-:Y:S01]  /*d2d0*/  FFMA.FTZ R5, R42, R5, -0.36067417263984680176 ;  /* 0xbeb8aa492a057423 */ /* 0x000fe20000010005 */
[----:B------:R-:W-:Y:S01]  /*d2e0*/  F2FP.BF16.PACK_AB R15, R17, R18 ;  /* 0x00000012110f723e */ /* 0x000fe200000010ff */
[C---:B------:R-:W-:Y:S01]  /*d2f0*/  FMUL R65, R10.reuse, R233 ;  /* 0x000000e90a417220 */ /* 0x040fe20000400000 */
        /* <DEDUP_REMOVED lines=11> */
[----:B------:R-:W-:-:S02]  /*d3b0*/  FMUL R77, R10, R245 ;  /* 0x000000f50a4d7220 */ /* 0x000fc40000400000 */
[----:B------:R-:W-:Y:S01]  /*d3c0*/  FMUL R78, R10, R244 ;  /* 0x000000f40a4e7220 */ /* 0x000fe20000400000 */
[----:B------:R-:W-:Y:S01]  /*d3d0*/  F2FP.BF16.PACK_AB R10, R81, R82 ;  /* 0x00000052510a723e */ /* 0x000fe200000010ff */
[----:B------:R-:W-:Y:S02]  /*d3e0*/  FFMA.FTZ R7, R46, R7, -0.36067417263984680176 ;  /* 0xbeb8aa492e077423 */ /* 0x000fe40000010007 */
[----:B------:R-:W-:Y:S02]  /*d3f0*/  FFMA.FTZ R4, R43, R4, -0.36067417263984680176 ;  /* 0xbeb8aa492b047423 */ /* 0x000fe40000010004 */
[----:B------:R-:W-:Y:S02]  /*d400*/  FFMA.FTZ R40, R39, R40, 0.48089820146560668945 ;  /* 0x3ef6384a27287423 */ /* 0x000fe40000010028 */
[----:B------:R-:W-:Y:S02]  /*d410*/  FFMA.FTZ R5, R42, R5, 0.48089820146560668945 ;  /* 0x3ef6384a2a057423 */ /* 0x000fe40000010005 */
[----:B------:R-:W-:Y:S01]  /*d420*/  FFMA.FTZ R7, R46, R7, 0.48089820146560668945 ;  /* 0x3ef6384a2e077423 */ /* 0x000fe20000010007 */
[----:B------:R-:W-:Y:S01]  /*d430*/  STS.128 [R26+0x80], R8 ;  /* 0x000080081a007388 */ /* 0x000fe20000000c00 */
[----:B------:R-:W-:Y:S01]  /*d440*/  FFMA.FTZ R4, R43, R4, 0.48089820146560668945 ;  /* 0x3ef6384a2b047423 */ /* 0x000fe20000010004 */
[----:B------:R-:W-:Y:S01]  /*d450*/  ISETP.GE.U32.AND P0, PT, R20, 0x7f800000, PT ;  /* 0x7f8000001400780c */ /* 0x000fe20003f06070 */
[----:B------:R-:W-:Y:S01]  /*d460*/  FFMA.FTZ R40, R39, R40, -0.72134751081466674805 ;  /* 0xbf38aa3b27287423 */ /* 0x000fe20000010028 */
[----:B------:R-:W-:Y:S01]  /*d470*/  STS.128 [R26+0x400], R12 ;  /* 0x0004000c1a007388 */ /* 0x000fe20000000c00 */
[----:B------:R-:W-:Y:S01]  /*d480*/  FFMA.FTZ R5, R42, R5, -0.72134751081466674805 ;  /* 0xbf38aa3b2a057423 */ /* 0x000fe20000010005 */
[----:B------:R-:W-:-:S02]  /*d490*/  ISETP.GE.U32.AND P4, PT, R27, 0x7f800000, PT ;  /* 0x7f8000001b00780c */ /* 0x000fc40003f86070 */
[----:B------:R-:W-:Y:S01]  /*d4a0*/  STS.128 [R26+0x480], R16 ;  /* 0x000480101a007388 */ /* 0x000fe20000000c00 */
[----:B------:R-:W-:-:S03]  /*d4b0*/  FFMA.FTZ R7, R46, R7, -0.72134751081466674805 ;  /* 0xbf38aa3b2e077423 */ /* 0x000fc60000010007 */
[----:B------:R-:W-:Y:S01]  /*d4c0*/  BAR.SYNC.DEFER_BLOCKING 0x0 ;  /* 0x0000000000007b1d */ /* 0x000fe20000010000 */
[----:B------:R-:W-:Y:S02]  /*d4d0*/  FFMA.FTZ R4, R43, R4, -0.72134751081466674805 ;  /* 0xbf38aa3b2b047423 */ /* 0x000fe40000010004 */
[----:B------:R-:W-:Y:S02]  /*d4e0*/  FMUL R40, R39, R40 ;  /* 0x0000002827287220 */ /* 0x000fe40000400000 */
[----:B------:R-:W-:Y:S01]  /*d4f0*/  FMUL R5, R42, R5 ;  /* 0x000000052a057220 */ /* 0x000fe20000400000 */
[----:B------:R-:W-:Y:S01]  /*d500*/  ISETP.GE.U32.AND P1, PT, R21, 0x7f800000, PT ;  /* 0x7f8000001500780c */ /* 0x000fe20003f26070 */
[----:B------:R-:W-:Y:S01]  /*d510*/  FMUL R7, R46, R7 ;  /* 0x000000072e077220 */ /* 0x000fe20000400000 */
[----:B------:R-:W-:Y:S01]  /*d520*/  ISETP.GE.U32.AND P5, PT, R22, 0x7f800000, PT ;  /* 0x7f8000001600780c */ /* 0x000fe20003fa6070 */
[----:B------:R-:W-:Y:S02]  /*d530*/  FMUL R4, R43, R4 ;  /* 0x000000042b047220 */ /* 0x000fe40000400000 */
[----:B------:R-:W-:-:S02]  /*d540*/  FMUL R40, R39, R40 ;  /* 0x0000002827287220 */ /* 0x000fc40000400000 */
[----:B------:R-:W-:Y:S02]  /*d550*/  FMUL R5, R42, R5 ;  /* 0x000000052a057220 */ /* 0x000fe40000400000 */
[----:B------:R-:W-:Y:S02]  /*d560*/  FMUL R7, R46, R7 ;  /* 0x000000072e077220 */ /* 0x000fe40000400000 */
[----:B------:R-:W-:Y:S02]  /*d570*/  FMUL R4, R43, R4 ;  /* 0x000000042b047220 */ /* 0x000fe40000400000 */
[----:B------:R-:W-:Y:S02]  /*d580*/  FFMA.FTZ R40, R39, 1.4426950216293334961, R40 ;  /* 0x3fb8aa3b27287823 */ /* 0x000fe40000010028 */
[----:B------:R-:W-:Y:S01]  /*d590*/  FFMA.FTZ R42, R42, 1.4426950216293334961, R5 ;  /* 0x3fb8aa3b2a2a7823 */ /* 0x000fe20000010005 */
[----:B------:R-:W-:Y:S01]  /*d5a0*/  @P0 MOV R5, 0x7f800000 ;  /* 0x7f80000000050802 */ /* 0x000fe20000000f00 */
[----:B------:R-:W-:Y:S01]  /*d5b0*/  FFMA.FTZ R46, R46, 1.4426950216293334961, R7 ;  /* 0x3fb8aa3b2e2e7823 */ /* 0x000fe20000010007 */
[----:B------:R-:W-:Y:S01]  /*d5c0*/  @P4 MOV R6, 0x7f800000 ;  /* 0x7f80000000064802 */ /* 0x000fe20000000f00 */
[----:B------:R-:W-:Y:S01]  /*d5d0*/  FFMA.FTZ R43, R43, 1.4426950216293334961, R4 ;  /* 0x3fb8aa3b2b2b7823 */ /* 0x000fe20000010004 */
[----:B------:R-:W-:Y:S01]  /*d5e0*/  LOP3.LUT R120, R30, 0x40, RZ, 0x3c, !PT ;  /* 0x000000401e787812 */ /* 0x000fe200078e3cff */
[----:B------:R-:W-:Y:S01]  /*d5f0*/  FADD R31, R31, R40 ;  /* 0x000000281f1f7221 */ /* 0x000fe20000000000 */
[----:B------:R-:W0:Y:S01]  /*d600*/  LDS.128 R16, [R30] ;  /* 0x000000001e107984 */ /* 0x000e220000000c00 */
[----:B------:R-:W-:Y:S01]  /*d610*/  FADD R40, R41, R42 ;  /* 0x0000002a29287221 */ /* 0x000fe20000000000 */
[----:B------:R-:W-:Y:S01]  /*d620*/  @P1 MOV R4, 0x7f800000 ;  /* 0x7f80000000041802 */ /* 0x000fe20000000f00 */
[----:B------:R-:W-:Y:S01]  /*d630*/  FADD R42, R45, R46 ;  /* 0x0000002e2d2a7221 */ /* 0x000fe20000000000 */
[----:B------:R-:W1:Y:S01]  /*d640*/  LDS.128 R8, [R120] ;  /* 0x0000000078087984 */ /* 0x000e620000000c00 */
[----:B------:R-:W-:Y:S01]  /*d650*/  @P0 FFMA.FTZ R31, R20, R5, +INF ;  /* 0x7f800000141f0423 */ /* 0x000fe20000010005 */
[----:B------:R-:W-:Y:S01]  /*d660*/  @P5 MOV R5, 0x7f800000 ;  /* 0x7f80000000055802 */ /* 0x000fe20000000f00 */
[----:B------:R-:W-:Y:S01]  /*d670*/  FADD R41, R44, R43 ;  /* 0x0000002b2c297221 */ /* 0x000fe20000000000 */
[C---:B------:R-:W-:Y:S01]  /*d680*/  FSETP.NEU.AND P0, PT, R27.reuse, RZ, PT ;  /* 0x000000ff1b00720b */ /* 0x040fe20003f0d000 */
[----:B------:R-:W-:Y:S01]  /*d690*/  @P4 FFMA.FTZ R42, R27, R6, +INF ;  /* 0x7f8000001b2a4423 */ /* 0x000fe20000010006 */
[----:B------:R-:W-:-:S02]  /*d6a0*/  LOP3.LUT R27, R30, 0x20, RZ, 0x3c, !PT ;  /* 0x000000201e1b7812 */ /* 0x000fc400078e3cff */
[----:B------:R-:W-:Y:S01]  /*d6b0*/  LOP3.LUT R43, R30, 0x60, RZ, 0x3c, !PT ;  /* 0x000000601e2b7812 */ /* 0x000fe200078e3cff */
[C---:B------:R-:W-:Y:S02]  /*d6c0*/  @P1 FFMA.FTZ R40, R21.reuse, R4, +INF ;  /* 0x7f80000015281423 */ /* 0x040fe40000010004 */
[----:B------:R-:W-:Y:S01]  /*d6d0*/  @P5 FFMA.FTZ R41, R22, R5, +INF ;  /* 0x7f80000016295423 */ /* 0x000fe20000010005 */
[----:B------:R-:W-:Y:S04]  /*d6e0*/  LDS.128 R12, [R27] ;  /* 0x000000001b0c7984 */ /* 0x000fe80000000c00 */
[----:B------:R-:W2:Y:S01]  /*d6f0*/  LDS.128 R4, [R43] ;  /* 0x000000002b047984 */ /* 0x000ea20000000c00 */
[----:B------:R-:W-:Y:S02]  /*d700*/  FSETP.NEU.AND P2, PT, R21, RZ, PT ;  /* 0x000000ff1500720b */ /* 0x000fe40003f4d000 */
[----:B------:R-:W-:-:S02]  /*d710*/  F2FP.BF16.PACK_AB R62, R67, R68 ;  /* 0x00000044433e723e */ /* 0x000fc400000010ff */
[----:B------:R-:W-:Y:S02]  /*d720*/  F2FP.BF16.PACK_AB R21, R35, R36 ;  /* 0x000000242315723e */ /* 0x000fe400000010ff */
[----:B------:R-:W-:Y:S02]  /*d730*/  F2FP.BF16.PACK_AB R56, R77, R78 ;  /* 0x0000004e4d38723e */ /* 0x000fe400000010ff */
[----:B------:R-:W-:Y:S02]  /*d740*/  F2FP.BF16.PACK_AB R57, R73, R74 ;  /* 0x0000004a4939723e */ /* 0x000fe400000010ff */
[----:B------:R-:W-:Y:S02]  /*d750*/  F2FP.BF16.PACK_AB R58, R69, R70 ;  /* 0x00000046453a723e */ /* 0x000fe400000010ff */
[----:B------:R-:W-:Y:S01]  /*d760*/  F2FP.BF16.PACK_AB R59, R65, R66 ;  /* 0x00000042413b723e */ /* 0x000fe200000010ff */
[----:B------:R-:W-:Y:S01]  /*d770*/  BAR.SYNC.DEFER_BLOCKING 0x0 ;  /* 0x0000000000007b1d */ /* 0x000fe20000010000 */
[----:B------:R-:W-:Y:S01]  /*d780*/  F2FP.BF16.PACK_AB R67, R47, R48 ;  /* 0x000000302f43723e */ /* 0x000fe200000010ff */
[C---:B------:R-:W-:Y:S01]  /*d790*/  IMAD R47, R175.reuse, 0x6, RZ ;  /* 0x00000006af2f7824 */ /* 0x040fe200078e02ff */
[----:B------:R-:W-:-:S02]  /*d7a0*/  SHF.L.U32 R35, R175, 0x1, RZ ;  /* 0x00000001af237819 */ /* 0x000fc400000006ff */
[----:B------:R-:W-:Y:S02]  /*d7b0*/  FSETP.NEU.AND P1, PT, R22, RZ, PT ;  /* 0x000000ff1600720b */ /* 0x000fe40003f2d000 */
[----:B------:R-:W-:Y:S02]  /*d7c0*/  F2FP.BF16.PACK_AB R60, R75, R76 ;  /* 0x0000004c4b3c723e */ /* 0x000fe400000010ff */
[----:B------:R-:W-:Y:S02]  /*d7d0*/  F2FP.BF16.PACK_AB R61, R71, R72 ;  /* 0x00000048473d723e */ /* 0x000fe400000010ff */
[----:B------:R-:W-:Y:S02]  /*d7e0*/  F2FP.BF16.PACK_AB R63, R63, R64 ;  /* 0x000000403f3f723e */ /* 0x000fe400000010ff */
[----:B------:R-:W-:Y:S01]  /*d7f0*/  F2FP.BF16.PACK_AB R23, R23, R32 ;  /* 0x000000201717723e */ /* 0x000fe200000010ff */
[----:B------:R-:W-:Y:S01]  /*d800*/  IMAD R55, R175, 0xa, RZ ;  /* 0x0000000aaf377824 */ /* 0x000fe200078e02ff */
[----:B------:R-:W-:-:S02]  /*d810*/  FSETP.NEU.AND P3, PT, R20, RZ, PT ;  /* 0x000000ff1400720b */ /* 0x000fc40003f6d000 */
[----:B------:R-:W-:Y:S02]  /*d820*/  F2FP.BF16.PACK_AB R22, R33, R34 ;  /* 0x000000222116723e */ /* 0x000fe400000010ff */
[----:B------:R-:W-:Y:S02]  /*d830*/  IADD3 R32, P4, R35, R24, RZ ;  /* 0x0000001823207210 */ /* 0x000fe40007f9e0ff */
[----:B------:R-:W-:Y:S02]  /*d840*/  F2FP.BF16.PACK_AB R20, R37, R38 ;  /* 0x000000262514723e */ /* 0x000fe400000010ff */
[CC--:B------:R-:W-:Y:S01]  /*d850*/  LEA R34, P5, R175.reuse, R24.reuse, 0x2 ;  /* 0x00000018af227211 */ /* 0x0c0fe200078a10ff */
[----:B------:R3:W-:Y:S01]  /*d860*/  STS.128 [R26], R56 ;  /* 0x000000381a007388 */ /* 0x0007e20000000c00 */
[----:B------:R-:W-:Y:S02]  /*d870*/  LEA R37, R175, R175, 0x1 ;  /* 0x000000afaf257211 */ /* 0x000fe400078e08ff */
[----:B------:R-:W-:Y:S01]  /*d880*/  IADD3 R36, P6, R47, R24, RZ ;  /* 0x000000182f247210 */ /* 0x000fe20007fde0ff */
[----:B------:R4:W-:Y:S01]  /*d890*/  STS.128 [R26+0x80], R60 ;  /* 0x0000803c1a007388 */ /* 0x0009e20000000c00 */
[----:B------:R-:W-:-:S02]  /*d8a0*/  LEA.HI.X.SX32 R33, R175, R25, 0x1, P4 ;  /* 0x00000019af217211 */ /* 0x000fc400020f0eff */
[C---:B------:R-:W-:Y:S02]  /*d8b0*/  SHF.L.U32 R39, R175.reuse, 0x2, RZ ;  /* 0x00000002af277819 */ /* 0x040fe400000006ff */
[-C--:B------:R-:W-:Y:S02]  /*d8c0*/  LEA R38, P4, R175, R24.reuse, 0x3 ;  /* 0x00000018af267211 */ /* 0x080fe400078818ff */
[----:B------:R-:W-:Y:S01]  /*d8d0*/  LEA.HI.X.SX32 R35, R35, R25, 0x1, P5 ;  /* 0x0000001923237211 */ /* 0x000fe200028f0eff */
[C---:B---3--:R-:W-:Y:S01]  /*d8e0*/  IMAD R59, R175.reuse, 0xc, RZ ;  /* 0x0000000caf3b7824 */ /* 0x048fe200078e02ff */
[C---:B------:R-:W-:Y:S01]  /*d8f0*/  LEA R45, R175.reuse, R175, 0x2 ;  /* 0x000000afaf2d7211 */ /* 0x040fe200078e10ff */
[----:B------:R-:W-:Y:S01]  /*d900*/  IMAD R73, R175, 0x12, RZ ;  /* 0x00000012af497824 */ /* 0x000fe200078e02ff */
[----:B------:R-:W-:Y:S01]  /*d910*/  IADD3 R44, P5, R55, R24, RZ ;  /* 0x00000018372c7210 */ /* 0x000fe20007fbe0ff */
[----:B----4-:R-:W-:Y:S01]  /*d920*/  IMAD R63, R175, 0xe, RZ ;  /* 0x0000000eaf3f7824 */ /* 0x010fe200078e02ff */
[----:B------:R-:W-:-:S02]  /*d930*/  LEA.HI.X.SX32 R37, R37, R25, 0x1, P6 ;  /* 0x0000001925257211 */ /* 0x000fc400030f0eff */
[----:B------:R-:W-:Y:S01]  /*d940*/  IADD3 R46, P6, R59, R24, RZ ;  /* 0x000000183b2e7210 */ /* 0x000fe20007fde0ff */
[----:B------:R-:W-:Y:S01]  /*d950*/  IMAD R77, R175, 0x14, RZ ;  /* 0x00000014af4d7824 */ /* 0x000fe200078e02ff */
[----:B------:R-:W-:Y:S02]  /*d960*/  F2FP.BF16.PACK_AB R66, R49, R50 ;  /* 0x000000323142723e */ /* 0x000fe400000010ff */
[----:B------:R-:W-:Y:S01]  /*d970*/  LEA.HI.X.SX32 R39, R39, R25, 0x1, P4 ;  /* 0x0000001927277211 */ /* 0x000fe200020f0eff */
[----:B------:R-:W-:Y:S01]  /*d980*/  IMAD R85, R175, 0x16, RZ ;  /* 0x00000016af557824 */ /* 0x000fe200078e02ff */
[----:B------:R-:W-:Y:S02]  /*d990*/  F2FP.BF16.PACK_AB R65, R51, R52 ;  /* 0x000000343341723e */ /* 0x000fe400000010ff */
[----:B------:R-:W-:Y:S02]  /*d9a0*/  LEA R49, R175, -R175, 0x3 ;  /* 0x800000afaf317211 */ /* 0x000fe400078e18ff */
[----:B------:R-:W-:-:S02]  /*d9b0*/  IADD3 R48, P4, R63, R24, RZ ;  /* 0x000000183f307210 */ /* 0x000fc40007f9e0ff */
[-C--:B------:R-:W-:Y:S01]  /*d9c0*/  LEA.HI.X.SX32 R45, R45, R25.reuse, 0x1, P5 ;  /* 0x000000192d2d7211 */ /* 0x080fe200028f0eff */
[----:B------:R-:W-:Y:S01]  /*d9d0*/  IMAD R89, R175, 0x18, RZ ;  /* 0x00000018af597824 */ /* 0x000fe200078e02ff */
[----:B------:R-:W-:Y:S02]  /*d9e0*/  F2FP.BF16.PACK_AB R64, R53, R54 ;  /* 0x000000363540723e */ /* 0x000fe400000010ff */
[C---:B------:R-:W-:Y:S02]  /*d9f0*/  SHF.L.U32 R51, R175.reuse, 0x3, RZ ;  /* 0x00000003af337819 */ /* 0x040fe400000006ff */
[----:B------:R-:W-:Y:S02]  /*da00*/  LEA R50, P5, R175, R24, 0x4 ;  /* 0x00000018af327211 */ /* 0x000fe400078a20ff */
[----:B------:R-:W-:Y:S02]  /*da10*/  LEA.HI.X.SX32 R47, R47, R25, 0x1, P6 ;  /* 0x000000192f2f7211 */ /* 0x000fe400030f0eff */
[----:B------:R-:W-:-:S02]  /*da20*/  LEA R53, R175, R175, 0x3 ;  /* 0x000000afaf357211 */ /* 0x000fc400078e18ff */
        /* <DEDUP_REMOVED lines=8> */
[----:B------:R-:W-:Y:S02]  /*dab0*/  IADD3 R56, P5, R85, R24, RZ ;  /* 0x0000001855387210 */ /* 0x000fe40007fbe0ff */
[----:B------:R-:W-:-:S02]  /*dac0*/  LEA.HI.X.SX32 R53, R53, R25, 0x1, P6 ;  /* 0x0000001935357211 */ /* 0x000fc400030f0eff */
[-C--:B------:R-:W-:Y:S01]  /*dad0*/  IADD3 R58, P6, R89, R24.reuse, RZ ;  /* 0x00000018593a7210 */ /* 0x080fe20007fde0ff */
[----:B------:R-:W-:Y:S01]  /*dae0*/  IMAD R61, R175, 0xd, RZ ;  /* 0x0000000daf3d7824 */ /* 0x000fe200078e02ff */
[-C--:B------:R-:W-:Y:S01]  /*daf0*/  LEA.HI.X.SX32 R55, R55, R25.reuse, 0x1, P4 ;  /* 0x0000001937377211 */ /* 0x080fe200020f0eff */
[----:B------:R3:W-:Y:S01]  /*db00*/  STS.128 [R26+0x400], R64 ;  /* 0x000400401a007388 */ /* 0x0007e20000000c00 */
        /* <DEDUP_REMOVED lines=8> */
[----:B------:R-:W-:Y:S01]  /*db90*/  LEA.HI.X.SX32 R61, R61, R25, 0x1, P4 ;  /* 0x000000193d3d7211 */ /* 0x000fe200020f0eff */
[C---:B------:R-:W-:Y:S01]  /*dba0*/  IMAD R123, R175.reuse, 0x28, RZ ;  /* 0x00000028af7b7824 */ /* 0x040fe200078e02ff */
[C---:B------:R-:W-:Y:S02]  /*dbb0*/  LEA R78, P4, R175.reuse, R24, 0x5 ;  /* 0x00000018af4e7211 */ /* 0x040fe400078828ff */
[C---:B---3--:R-:W-:Y:S02]  /*dbc0*/  LEA R65, R175.reuse, -R175, 0x4 ;  /* 0x800000afaf417211 */ /* 0x048fe400078e20ff */
[----:B------:R-:W-:Y:S02]  /*dbd0*/  SHF.L.U32 R67, R175, 0x4, RZ ;  /* 0x00000004af437819 */ /* 0x000fe400000006ff */
[----:B------:R-:W-:Y:S01]  /*dbe0*/  LEA.HI.X.SX32 R63, R63, R25, 0x1, P5 ;  /* 0x000000193f3f7211 */ /* 0x000fe200028f0eff */
[C---:B------:R-:W-:Y:S01]  /*dbf0*/  IMAD R127, R175.reuse, 0x2a, RZ ;  /* 0x0000002aaf7f7824 */ /* 0x040fe200078e02ff */
[----:B------:R-:W-:-:S02]  /*dc00*/  LEA R71, R175, R175, 0x4 ;  /* 0x000000afaf477211 */ /* 0x000fc400078e20ff */
[-C--:B------:R-:W-:Y:S02]  /*dc10*/  IADD3 R70, P5, R109, R24.reuse, RZ ;  /* 0x000000186d467210 */ /* 0x080fe40007fbe0ff */
[-C--:B------:R-:W-:Y:S02]  /*dc20*/  LEA.HI.X.SX32 R69, R65, R25.reuse, 0x1, P6 ;  /* 0x0000001941457211 */ /* 0x080fe400030f0eff */
        /* <DEDUP_REMOVED lines=8> */
[----:B------:R-:W-:Y:S01]  /*dcb0*/  IADD3 R64, P5, R123, R24, RZ ;  /* 0x000000187b407210 */ /* 0x000fe20007fbe0ff */
[----:B------:R-:W-:Y:S01]  /*dcc0*/  IMAD R155, R175, 0x30, RZ ;  /* 0x00000030af9b7824 */ /* 0x000fe200078e02ff */
[----:B------:R-:W-:-:S02]  /*dcd0*/  LEA.HI.X.SX32 R81, R73, R25, 0x1, P6 ;  /* 0x0000001949517211 */ /* 0x000fc400030f0eff */
        /* <DEDUP_REMOVED lines=25> */
[-C--:B------:R-:W-:Y:S02]  /*de70*/  IADD3 R90, P4, R171, R24.reuse, RZ ;  /* 0x00000018ab5a7210 */ /* 0x080fe40007f9e0ff */
        /* <DEDUP_REMOVED lines=8> */
[----:B------:R-:W-:Y:S02]  /*df00*/  LEA R103, R175, -R175, 0x5 ;  /* 0x800000afaf677211 */ /* 0x000fe400078e28ff */
[----:B------:R-:W-:Y:S02]  /*df10*/  IADD3 R96, P4, R121, R24, RZ ;  /* 0x0000001879607210 */ /* 0x000fe40007f9e0ff */
[----:B------:R-:W-:Y:S01]  /*df20*/  LEA.HI.X.SX32 R93, R99, R25, 0x1, P5 ;  /* 0x00000019635d7211 */ /* 0x000fe200028f0eff */
[C---:B------:R-:W-:Y:S01]  /*df30*/  IMAD R183, R175.reuse, 0x48, RZ ;  /* 0x00000048afb77824 */ /* 0x040fe200078e02ff */
[----:B------:R-:W-:-:S02]  /*df40*/  SHF.L.U32 R105, R175, 0x5, RZ ;  /* 0x00000005af697819 */ /* 0x000fc400000006ff */
[-C--:B------:R-:W-:Y:S02]  /*df50*/  LEA R98, P5, R175, R24.reuse, 0x6 ;  /* 0x00000018af627211 */ /* 0x080fe400078a30ff */
[----:B------:R-:W-:Y:S02]  /*df60*/  LEA.HI.X.SX32 R95, R101, R25, 0x1, P6 ;  /* 0x00000019655f7211 */ /* 0x000fe400030f0eff */
[----:B------:R-:W-:Y:S02]  /*df70*/  LEA R107, R175, R175, 0x5 ;  /* 0x000000afaf6b7211 */ /* 0x000fe400078e28ff */
[-C--:B------:R-:W-:Y:S01]  /*df80*/  IADD3 R100, P6, R177, R24.reuse, RZ ;  /* 0x00000018b1647210 */ /* 0x080fe20007fde0ff */
[----:B------:R-:W-:Y:S01]  /*df90*/  IMAD R111, R175, 0x23, RZ ;  /* 0x00000023af6f7824 */ /* 0x000fe200078e02ff */
[-C--:B------:R-:W-:Y:S01]  /*dfa0*/  LEA.HI.X.SX32 R97, R103, R25.reuse, 0x1, P4 ;  /* 0x0000001967617211 */ /* 0x080fe200020f0eff */
[----:B------:R-:W-:Y:S01]  /*dfb0*/  IMAD R185, R175, 0x4a, RZ ;  /* 0x0000004aafb97824 */ /* 0x000fe200078e02ff */
[-C--:B------:R-:W-:Y:S01]  /*dfc0*/  IADD3 R102, P4, R179, R24.reuse, RZ ;  /* 0x00000018b3667210 */ /* 0x080fe20007f9e0ff */
[----:B------:R-:W-:Y:S01]  /*dfd0*/  IMAD R187, R175, 0x4c, RZ ;  /* 0x0000004cafbb7824 */ /* 0x000fe200078e02ff */
[----:B------:R-:W-:Y:S01]  /*dfe0*/  LEA.HI.X.SX32 R99, R105, R25, 0x1, P5 ;  /* 0x0000001969637211 */ /* 0x000fe200028f0eff */
[----:B------:R-:W-:Y:S01]  /*dff0*/  IMAD R189, R175, 0x4e, RZ ;  /* 0x0000004eafbd7824 */ /* 0x000fe200078e02ff */
[----:B------:R-:W-:-:S02]  /*e000*/  IADD3 R104, P5, R181, R24, RZ ;  /* 0x00000018b5687210 */ /* 0x000fc40007fbe0ff */
        /* <DEDUP_REMOVED lines=54> */
[----:B------:R1:W-:Y:S01]  /*e370*/  STS.128 [R26+0x480], R20 ;  /* 0x000480141a007388 */ /* 0x0003e20000000c00 */
[-C--:B------:R-:W-:Y:S01]  /*e380*/  IADD3 R154, P6, R213, R24.reuse, RZ ;  /* 0x00000018d59a7210 */ /* 0x080fe20007fde0ff */
[----:B------:R-:W-:Y:S01]  /*e390*/  IMAD R165, R175, 0x35, RZ ;  /* 0x00000035afa57824 */ /* 0x000fe200078e02ff */
[-C--:B------:R-:W-:Y:S01]  /*e3a0*/  LEA.HI.X.SX32 R143, R157, R25.reuse, 0x1, P4 ;  /* 0x000000199d8f7211 */ /* 0x080fe200020f0eff */
[----:B------:R-:W-:Y:S01]  /*e3b0*/  BAR.SYNC.DEFER_BLOCKING 0x0 ;  /* 0x0000000000007b1d */ /* 0x000fe20000010000 */
        /* <DEDUP_REMOVED lines=30> */
[-C--:B------:R-:W-:Y:S02]  /*e5a0*/  LEA.HI.X.SX32 R151, R151, R25.reuse, 0x1, P4 ;  /* 0x0000001997977211 */ /* 0x080fe400020f0eff */
[-C--:B------:R-:W-:Y:S02]  /*e5b0*/  IADD3 R140, P4, R153, R24.reuse, RZ ;  /* 0x00000018998c7210 */ /* 0x080fe40007f9e0ff */
[----:B------:R-:W-:Y:S02]  /*e5c0*/  LEA.HI.X.SX32 R145, R145, R25, 0x1, P5 ;  /* 0x0000001991917211 */ /* 0x000fe400028f0eff */
[----:B------:R-:W-:Y:S02]  /*e5d0*/  LEA R135, R175, -R175, 0x6 ;  /* 0x800000afaf877211 */ /* 0x000fe400078e30ff */
[----:B------:R-:W-:-:S02]  /*e5e0*/  IADD3 R132, P5, R147, R24, RZ ;  /* 0x0000001893847210 */ /* 0x000fc40007fbe0ff */
[-C--:B------:R-:W-:Y:S02]  /*e5f0*/  LEA.HI.X.SX32 R139, R139, R25.reuse, 0x1, P6 ;  /* 0x000000198b8b7211 */ /* 0x080fe400030f0eff */
[----:B------:R-:W-:Y:S02]  /*e600*/  IADD3 R134, P6, R141, R24, RZ ;  /* 0x000000188d867210 */ /* 0x000fe40007fde0ff */
[-C--:B------:R-:W-:Y:S02]  /*e610*/  LEA.HI.X.SX32 R141, R133, R25.reuse, 0x1, P4 ;  /* 0x00000019858d7211 */ /* 0x080fe400020f0eff */
[-C--:B------:R-:W-:Y:S02]  /*e620*/  LEA.HI.X.SX32 R133, R135, R25.reuse, 0x1, P5 ;  /* 0x0000001987857211 */ /* 0x080fe400028f0eff */
[----:B------:R-:W-:Y:S01]  /*e630*/  LEA.HI.X.SX32 R135, R121, R25, 0x1, P6 ;  /* 0x0000001979877211 */ /* 0x000fe200030f0eff */
[----:B0-----:R0:W-:Y:S01]  /*e640*/  STG.E.U16 [R24.64], R16 ;  /* 0x0000001018007986 */ /* 0x0011e2000c101504 */
[----:B------:R-:W-:-:S02]  /*e650*/  PRMT R121, R16, 0x7632, R121 ;  /* 0x0000763210797816 */ /* 0x000fc40000000079 */
[----:B-1----:R-:W-:Y:S02]  /*e660*/  PRMT R22, R8, 0x7632, R22 ;  /* 0x0000763208167816 */ /* 0x002fe40000000016 */
[----:B--2---:R-:W-:Y:S01]  /*e670*/  PRMT R20, R4, 0x7632, R20 ;  /* 0x0000763204147816 */ /* 0x004fe20000000014 */
[----:B------:R-:W-:Y:S01]  /*e680*/  STG.E.U16 [R32.64], R121 ;  /* 0x0000007920007986 */ /* 0x000fe2000c101504 */
[----:B0-----:R-:W-:-:S03]  /*e690*/  PRMT R25, R12, 0x7632, R25 ;  /* 0x000076320c197816 */ /* 0x001fc60000000019 */
[----:B------:R-:W-:Y:S01]  /*e6a0*/  STG.E.U16 [R34.64], R12 ;  /* 0x0000000c22007986 */ /* 0x000fe2000c101504 */
[----:B------:R-:W-:-:S03]  /*e6b0*/  PRMT R26, R17, 0x7632, R26 ;  /* 0x00007632111a7816 */ /* 0x000fc6000000001a */
[----:B------:R-:W-:Y:S04]  /*e6c0*/  STG.E.U16 [R36.64], R25 ;  /* 0x0000001924007986 */ /* 0x000fe8000c101504 */
[----:B------:R0:W-:Y:S04]  /*e6d0*/  STG.E.U16 [R38.64], R8 ;  /* 0x0000000826007986 */ /* 0x0001e8000c101504 */
[----:B------:R-:W-:Y:S04]  /*e6e0*/  STG.E.U16 [R44.64], R22 ;  /* 0x000000162c007986 */ /* 0x000fe8000c101504 */
[----:B------:R1:W-:Y:S04]  /*e6f0*/  STG.E.U16 [R46.64], R4 ;  /* 0x000000042e007986 */ /* 0x0003e8000c101504 */
[----:B------:R-:W-:Y:S04]  /*e700*/  STG.E.U16 [R48.64], R20 ;  /* 0x0000001430007986 */ /* 0x000fe8000c101504 */
[----:B------:R-:W-:Y:S04]  /*e710*/  STG.E.U16 [R50.64], R17 ;  /* 0x0000001132007986 */ /* 0x000fe8000c101504 */
[----:B------:R-:W2:Y:S04]  /*e720*/  LDS.128 R20, [R30] ;  /* 0x000000001e147984 */ /* 0x000ea80000000c00 */
[----:B------:R-:W-:Y:S04]  /*e730*/  STG.E.U16 [R52.64], R26 ;  /* 0x0000001a34007986 */ /* 0x000fe8000c101504 */
[----:B------:R-:W3:Y:S04]  /*e740*/  LDS.128 R24, [R27] ;  /* 0x000000001b187984 */ /* 0x000ee80000000c00 */
[----:B------:R-:W4:Y:S04]  /*e750*/  LDS.128 R32, [R120] ;  /* 0x0000000078207984 */ /* 0x000f280000000c00 */
[----:B------:R-:W5:Y:S01]  /*e760*/  LDS.128 R36, [R43] ;  /* 0x000000002b247984 */ /* 0x000f620000000c00 */
[----:B------:R-:W-:-:S02]  /*e770*/  PRMT R16, R13, 0x7632, R16 ;  /* 0x000076320d107816 */ /* 0x000fc40000000010 */
[----:B0-----:R-:W-:Y:S01]  /*e780*/  PRMT R8, R9, 0x7632, R8 ;  /* 0x0000763209087816 */ /* 0x001fe20000000008 */
[----:B------:R0:W-:Y:S01]  /*e790*/  STG.E.U16 [R54.64], R13 ;  /* 0x0000000d36007986 */ /* 0x0001e2000c101504 */
[----:B------:R-:W-:Y:S02]  /*e7a0*/  PRMT R12, R5, 0x7632, R12 ;  /* 0x00007632050c7816 */ /* 0x000fe4000000000c */
[----:B-1----:R-:W-:Y:S01]  /*e7b0*/  PRMT R4, R18, 0x7632, R4 ;  /* 0x0000763212047816 */ /* 0x002fe20000000004 */
[----:B------:R-:W-:Y:S04]  /*e7c0*/  STG.E.U16 [R56.64], R16 ;  /* 0x0000001038007986 */ /* 0x000fe8000c101504 */
[----:B------:R-:W-:Y:S04]  /*e7d0*/  STG.E.U16 [R58.64], R9 ;  /* 0x000000093a007986 */ /* 0x000fe8000c101504 */
[----:B------:R1:W-:Y:S01]  /*e7e0*/  STG.E.U16 [R60.64], R8 ;  /* 0x000000083c007986 */ /* 0x0003e2000c101504 */
[----:B0-----:R-:W-:-:S03]  /*e7f0*/  PRMT R13, R14, 0x7632, R13 ;  /* 0x000076320e0d7816 */ /* 0x001fc6000000000d */
[----:B------:R0:W-:Y:S04]  /*e800*/  STG.E.U16 [R62.64], R5 ;  /* 0x000000053e007986 */ /* 0x0001e8000c101504 */
[----:B------:R-:W-:Y:S04]  /*e810*/  STG.E.U16 [R68.64], R12 ;  /* 0x0000000c44007986 */ /* 0x000fe8000c101504 */
[----:B------:R-:W-:Y:S01]  /*e820*/  STG.E.U16 [R78.64], R18 ;  /* 0x000000124e007986 */ /* 0x000fe2000c101504 */
[----:B-1----:R-:W-:-:S03]  /*e830*/  PRMT R8, R10, 0x7632, R8 ;  /* 0x000076320a087816 */ /* 0x002fc60000000008 */
[----:B------:R1:W-:Y:S01]  /*e840*/  STG.E.U16 [R70.64], R4 ;  /* 0x0000000446007986 */ /* 0x0003e2000c101504 */
[----:B0-----:R-:W-:-:S03]  /*e850*/  PRMT R5, R6, 0x7632, R5 ;  /* 0x0000763206057816 */ /* 0x001fc60000000005 */
[----:B------:R-:W-:Y:S01]  /*e860*/  STG.E.U16 [R80.64], R14 ;  /* 0x0000000e50007986 */ /* 0x000fe2000c101504 */
[----:B------:R-:W-:-:S03]  /*e870*/  PRMT R44, R15, 0x7632, R44 ;  /* 0x000076320f2c7816 */ /* 0x000fc6000000002c */
[----:B------:R-:W-:Y:S04]  /*e880*/  STG.E.U16 [R72.64], R13 ;  /* 0x0000000d48007986 */ /* 0x000fe8000c101504 */
[----:B------:R0:W-:Y:S01]  /*e890*/  STG.E.U16 [R64.64], R10 ;  /* 0x0000000a40007986 */ /* 0x0001e2000c101504 */
[----:B-1----:R-:W-:-:S03]  /*e8a0*/  PRMT R4, R19, 0x7632, R4 ;  /* 0x0000763213047816 */ /* 0x002fc60000000004 */
[----:B------:R-:W-:Y:S01]  /*e8b0*/  STG.E.U16 [R74.64], R8 ;  /* 0x000000084a007986 */ /* 0x000fe2000c101504 */
[----:B------:R-:W-:-:S03]  /*e8c0*/  PRMT R46, R11, 0x7632, R46 ;  /* 0x000076320b2e7816 */ /* 0x000fc6000000002e */
[----:B------:R-:W-:Y:S01]  /*e8d0*/  STG.E.U16 [R66.64], R6 ;  /* 0x0000000642007986 */ /* 0x000fe2000c101504 */
[----:B------:R-:W-:-:S03]  /*e8e0*/  PRMT R48, R7, 0x7632, R48 ;  /* 0x0000763207307816 */ /* 0x000fc60000000030 */
[----:B------:R1:W-:Y:S04]  /*e8f0*/  STG.E.U16 [R76.64], R5 ;  /* 0x000000054c007986 */ /* 0x0003e8000c101504 */
[----:B------:R0:W-:Y:S01]  /*e900*/  STG.E.U16 [R82.64], R19 ;  /* 0x0000001352007986 */ /* 0x0001e2000c101504 */
[----:B--2---:R-:W-:-:S03]  /*e910*/  PRMT R50, R20, 0x7632, R50 ;  /* 0x0000763214327816 */ /* 0x004fc60000000032 */
[----:B------:R-:W-:Y:S04]  /*e920*/  STG.E.U16 [R84.64], R4 ;  /* 0x0000000454007986 */ /* 0x000fe8000c101504 */
[----:B------:R-:W-:Y:S01]  /*e930*/  STG.E.U16 [R86.64], R15 ;  /* 0x0000000f56007986 */ /* 0x000fe2000c101504 */
[----:B---3--:R-:W-:-:S03]  /*e940*/  PRMT R52, R24, 0x7632, R52 ;  /* 0x0000763218347816 */ /* 0x008fc60000000034 */
[----:B------:R-:W-:Y:S04]  /*e950*/  STG.E.U16 [R88.64], R44 ;  /* 0x0000002c58007986 */ /* 0x000fe8000c101504 */
[----:B------:R-:W-:Y:S01]  /*e960*/  STG.E.U16 [R90.64], R11 ;  /* 0x0000000b5a007986 */ /* 0x000fe2000c101504 */
[----:B----4-:R-:W-:-:S03]  /*e970*/  PRMT R54, R32, 0x7632, R54 ;  /* 0x0000763220367816 */ /* 0x010fc60000000036 */
[----:B------:R-:W-:Y:S04]  /*e980*/  STG.E.U16 [R92.64], R46 ;  /* 0x0000002e5c007986 */ /* 0x000fe8000c101504 */
[----:B------:R2:W-:Y:S01]  /*e990*/  STG.E.U16 [R94.64], R7 ;  /* 0x000000075e007986 */ /* 0x0005e2000c101504 */
[----:B-----5:R-:W-:-:S03]  /*e9a0*/  PRMT R56, R36, 0x7632, R56 ;  /* 0x0000763224387816 */ /* 0x020fc60000000038 */
[----:B------:R-:W-:Y:S04]  /*e9b0*/  STG.E.U16 [R96.64], R48 ;  /* 0x0000003060007986 */ /* 0x000fe8000c101504 */
[----:B------:R-:W-:Y:S01]  /*e9c0*/  STG.E.U16 [R98.64], R20 ;  /* 0x0000001462007986 */ /* 0x000fe2000c101504 */
[----:B------:R-:W-:-:S03]  /*e9d0*/  PRMT R58, R21, 0x7632, R58 ;  /* 0x00007632153a7816 */ /* 0x000fc6000000003a */
        /* <DEDUP_REMOVED lines=8> */
[----:B0-----:R-:W-:-:S03]  /*ea60*/  PRMT R65, R37, 0x7632, R65 ;  /* 0x0000763225417816 */ /* 0x001fc60000000041 */
[----:B------:R-:W-:Y:S04]  /*ea70*/  STG.E.U16 [R112.64], R56 ;  /* 0x0000003870007986 */ /* 0x000fe8000c101504 */
[----:B------:R-:W-:Y:S01]  /*ea80*/  STG.E.U16 [R114.64], R21 ;  /* 0x0000001572007986 */ /* 0x000fe2000c101504 */
[----:B------:R-:W-:-:S03]  /*ea90*/  PRMT R71, R22, 0x7632, R71 ;  /* 0x0000763216477816 */ /* 0x000fc60000000047 */
[----:B------:R-:W-:Y:S04]  /*eaa0*/  STG.E.U16 [R116.64], R58 ;  /* 0x0000003a74007986 */ /* 0x000fe8000c101504 */
[----:B------:R-:W-:Y:S01]  /*eab0*/  STG.E.U16 [R118.64], R25 ;  /* 0x0000001976007986 */ /* 0x000fe2000c101504 */
[----:B-1----:R-:W-:-:S03]  /*eac0*/  PRMT R77, R26, 0x7632, R77 ;  /* 0x000076321a4d7816 */ /* 0x002fc6000000004d */
        /* <DEDUP_REMOVED lines=19> */
[----:B------:R-:W-:Y:S04]  /*ec00*/  STG.E.U16 [R164.64], R23 ;  /* 0x00000017a4007986 */ /* 0x000fe8000c101504 */
[----:B------:R-:W-:Y:S04]  /*ec10*/  STG.E.U16 [R166.64], R83 ;  /* 0x00000053a6007986 */ /* 0x000fe8000c101504 */
[----:B------:R-:W-:Y:S04]  /*ec20*/  STG.E.U16 [R150.64], R27 ;  /* 0x0000001b96007986 */ /* 0x000fe8000c101504 */
[----:B------:R-:W-:Y:S04]  /*ec30*/  STG.E.U16 [R144.64], R72 ;  /* 0x0000004890007986 */ /* 0x000fe8000c101504 */
[----:B------:R-:W-:Y:S04]  /*ec40*/  STG.E.U16 [R138.64], R35 ;  /* 0x000000238a007986 */ /* 0x000fe8000c101504 */
[----:B------:R-:W-:Y:S04]  /*ec50*/  STG.E.U16 [R140.64], R70 ;  /* 0x000000468c007986 */ /* 0x000fe8000c101504 */
[----:B------:R-:W-:Y:S04]  /*ec60*/  STG.E.U16 [R134.64], R39 ;  /* 0x0000002786007986 */ /* 0x000fe8000c101504 */
[----:B------:R-:W-:Y:S01]  /*ec70*/  STG.E.U16 [R132.64], R66 ;  /* 0x0000004284007986 */ /* 0x000fe2000c101504 */
[----:B------:R-:W-:-:S02]  /*ec80*/  FSEL R31, R31, -INF , P3 ;  /* 0xff8000001f1f7808 */ /* 0x000fc40001800000 */
[----:B------:R-:W-:Y:S02]  /*ec90*/  FSEL R40, R40, -INF , P2 ;  /* 0xff80000028287808 */ /* 0x000fe40001000000 */
[----:B------:R-:W-:Y:S02]  /*eca0*/  FSEL R41, R41, -INF , P1 ;  /* 0xff80000029297808 */ /* 0x000fe40000800000 */
[----:B------:R-:W-:Y:S02]  /*ecb0*/  FSEL R5, R42, -INF , P0 ;  /* 0xff8000002a057808 */ /* 0x000fe40000000000 */
[----:B------:R-:W-:Y:S01]  /*ecc0*/  SHF.L.U32 R168, R168, 0x1, RZ ;  /* 0x00000001a8a87819 */ /* 0x000fe200000006ff */
[----:B------:R-:W-:Y:S02]  /*ecd0*/  FFMA R6, R31, 0.69314718246459960938, R28 ;  /* 0x3f3172181f067823 */ /* 0x000fe4000000001c */
[----:B--2---:R-:W-:Y:S01]  /*ece0*/  FFMA R7, R40, 0.69314718246459960938, R3 ;  /* 0x3f31721828077823 */ /* 0x004fe20000000003 */
[----:B------:R-:W-:Y:S01]  /*ecf0*/  LOP3.LUT R8, R168, 0xf8, RZ, 0xc0, !PT ;  /* 0x000000f8a8087812 */ /* 0x000fe200078ec0ff */
[----:B------:R-:W-:Y:S01]  /*ed00*/  BAR.SYNC.DEFER_BLOCKING 0x0 ;  /* 0x0000000000007b1d */ /* 0x000fe20000010000 */
[----:B------:R-:W-:-:S02]  /*ed10*/  FFMA R4, R41, 0.69314718246459960938, R2 ;  /* 0x3f31721829047823 */ /* 0x000fc40000000002 */
[----:B------:R-:W-:-:S03]  /*ed20*/  FFMA R5, R5, 0.69314718246459960938, R0 ;  /* 0x3f31721805057823 */ /* 0x000fc60000000000 */
[----:B------:R-:W-:Y:S04]  /*ed30*/  STS.64 [R8], R6 ;  /* 0x0000000608007388 */ /* 0x000fe80000000a00 */
[----:B------:R-:W-:Y:S04]  /*ed40*/  STS.64 [R8+0x100], R4 ;  /* 0x0001000408007388 */ /* 0x000fe80000000a00 */
[----:B------:R-:W-:Y:S01]  /*ed50*/  BAR.SYNC.DEFER_BLOCKING 0x0 ;  /* 0x0000000000007b1d */ /* 0x000fe20000010000 */
[----:B------:R-:W-:-:S05]  /*ed60*/  IMAD R0, R152, c[0x0][0x1cc], RZ ;  /* 0x0000730098007a24 */ /* 0x000fca00078e02ff */
[----:B------:R-:W0:Y:S01]  /*ed70*/  LDS R29, [R29] ;  /* 0x000000001d1d7984 */ /* 0x000e220000000800 */
[----:B------:R-:W-:Y:S02]  /*ed80*/  SHF.L.U32 R3, R146, 0x2, RZ ;  /* 0x0000000292037819 */ /* 0x000fe400000006ff */
[----:B------:R-:W-:Y:S01]  /*ed90*/  SHF.L.U32 R2, R0, 0x2, RZ ;  /* 0x0000000200027819 */ /* 0x000fe200000006ff */
[----:B------:R-:W-:-:S03]  /*eda0*/  IMAD.HI R9, R146, 0x4, RZ ;  /* 0x0000000492097827 */ /* 0x000fc600078e02ff */
[----:B------:R-:W-:Y:S01]  /*edb0*/  IADD3 R2, P0, P1, R3, c[0x0][0x180], R2 ;  /* 0x0000600003027a10 */ /* 0x000fe2000791e002 */
[----:B------:R-:W-:-:S05]  /*edc0*/  IMAD.HI R0, R0, 0x4, RZ ;  /* 0x0000000400007827 */ /* 0x000fca00078e02ff */
[----:B------:R-:W-:-:S05]  /*edd0*/  IADD3.X R3, R9, c[0x0][0x184], R0, P0, P1 ;  /* 0x0000610009037a10 */ /* 0x000fca00007e2400 */
[----:B0-----:R-:W-:Y:S01]  /*ede0*/  STG.E [R2.64], R29 ;  /* 0x0000001d02007986 */ /* 0x001fe2000c101904 */
[----:B------:R-:W-:Y:S05]  /*edf0*/  EXIT ;  /* 0x000000000000794d */ /* 0x000fea0003800000 */
.L_x_3:
[----:B------:R-:W-:-:S00]  /*ee00*/  BRA `(.L_x_3) ;  /* 0xfffffff000007947 */ /* 0x000fc0000383ffff */
[----:B------:R-:W-:-:S00]  /*ee10*/  NOP ;  /* 0x0000000000007918 */ /* 0x000fc00000000000 */
        /* <DEDUP_REMOVED lines=14> */
.L_x_4:


//--------------------- .nv.global.init           --------------------------
	.section	.nv.global.init,"aw",@progbits
.nv.global.init:
	.type		_$_str,@object
	.size		_$_str,(.L_0 - _$_str)
_$_str:
        /*0000*/ 	.byte	0x5f, 0x5f, 0x43, 0x55, 0x44, 0x41, 0x5f, 0x46, 0x54, 0x5a, 0x00
.L_0:


//--------------------- .nv.shared.attn_fwd       --------------------------
	.section	.nv.shared.attn_fwd,"aw",@nobits
	.sectionflags	@""
	.align	16
